//
// Generated by NVIDIA NVVM Compiler
//
// Compiler Build ID: CL-36424714
// Cuda compilation tools, release 13.0, V13.0.88
// Based on NVVM 20.0.0
//

.version 9.0
.target sm_100
.address_size 64

	// .globl	_Z5binExPN4cuda3std3__47complexIdEEmi
.extern .func  (.param .b32 func_retval0) vprintf
(
	.param .b64 vprintf_param_0,
	.param .b64 vprintf_param_1
)
;
.func  (.param .align 16 .b8 func_retval0[16]) __internal_trig_reduction_slowpathd
(
	.param .b64 __internal_trig_reduction_slowpathd_param_0
)
;
.global .align 4 .b8 precalc_xorwow_matrix[102400];
.global .align 4 .b8 precalc_xorwow_offset_matrix[102400];
.global .align 4 .b8 mrg32k3aM1[2304];
.global .align 4 .b8 mrg32k3aM2[2304];
.global .align 4 .b8 mrg32k3aM1SubSeq[2016];
.global .align 4 .b8 mrg32k3aM2SubSeq[2016];
.global .align 4 .b8 mrg32k3aM1Seq[2304];
.global .align 4 .b8 mrg32k3aM2Seq[2304];
.const .align 8 .b8 __cr_lgamma_table[72];
.global .align 1 .b8 _ZN34_INTERNAL_738a2703_4_k_cu_8121db114cuda3std6ranges3__45__cpo4swapE[1];
.global .align 1 .b8 _ZN34_INTERNAL_738a2703_4_k_cu_8121db114cuda3std6ranges3__45__cpo9iter_moveE[1];
.global .align 1 .b8 $str[16] = {110, 117, 109, 84, 104, 114, 101, 97, 100, 115, 58, 32, 37, 100, 10};
.global .align 1 .b8 $str$1[10] = {105, 115, 66, 111, 116, 32, 37, 100, 10};
.global .align 1 .b8 $str$2[8] = {116, 105, 100, 32, 37, 100, 10};
.global .align 1 .b8 $str$3[14] = {102, 97, 99, 116, 111, 114, 73, 100, 120, 32, 37, 100, 10};
.global .align 1 .b8 $str$4[21] = {110, 117, 109, 83, 97, 109, 112, 115, 80, 101, 114, 66, 108, 111, 99, 107, 32, 37, 100, 10};
.global .align 1 .b8 $str$5[16] = {102, 97, 99, 116, 111, 114, 65, 110, 103, 108, 101, 32, 37, 102, 10};
.global .align 1 .b8 $str$6[28] = {67, 111, 109, 112, 32, 102, 97, 99, 116, 111, 114, 32, 116, 105, 100, 32, 37, 100, 58, 32, 37, 102, 44, 32, 37, 102, 10};
.global .align 1 .b8 $str$7[22] = {112, 114, 101, 118, 44, 32, 116, 105, 100, 32, 37, 100, 58, 32, 37, 102, 44, 32, 37, 102, 10};
.global .align 1 .b8 $str$8[26] = {101, 120, 99, 104, 97, 110, 103, 101, 44, 32, 116, 105, 100, 32, 37, 100, 58, 32, 37, 102, 44, 32, 37, 102, 10};
.global .align 1 .b8 $str$9[16] = {116, 105, 100, 32, 37, 100, 58, 32, 37, 102, 44, 32, 37, 102, 10};
.global .align 8 .b8 __cudart_i2opi_d[144] = {8, 93, 141, 31, 177, 95, 251, 107, 234, 146, 82, 138, 247, 57, 7, 61, 123, 241, 229, 235, 199, 186, 39, 117, 45, 234, 95, 158, 102, 63, 70, 79, 183, 9, 203, 39, 207, 126, 54, 109, 31, 109, 10, 90, 139, 17, 47, 239, 15, 152, 5, 222, 255, 151, 248, 31, 59, 40, 249, 189, 139, 95, 132, 156, 244, 57, 83, 131, 57, 214, 145, 57, 65, 126, 95, 180, 38, 112, 156, 233, 132, 68, 187, 46, 245, 53, 130, 232, 62, 167, 41, 177, 28, 235, 29, 254, 28, 146, 209, 9, 234, 46, 73, 6, 224, 210, 77, 66, 58, 110, 36, 183, 97, 197, 187, 222, 171, 99, 81, 254, 65, 144, 67, 60, 153, 149, 98, 219, 192, 221, 52, 245, 209, 87, 39, 252, 41, 21, 68, 78, 110, 131, 249, 162};
.global .align 16 .b8 __cudart_sin_cos_coeffs[128] = {70, 210, 176, 44, 241, 229, 90, 190, 146, 227, 172, 105, 227, 29, 199, 62, 161, 98, 219, 25, 160, 1, 42, 191, 24, 8, 17, 17, 17, 17, 129, 63, 84, 85, 85, 85, 85, 85, 197, 191, 0, 0, 0, 0, 0, 0, 0, 0, 0, 0, 0, 0, 0, 0, 0, 0, 100, 129, 253, 32, 131, 255, 168, 189, 40, 133, 239, 193, 167, 238, 33, 62, 217, 230, 6, 142, 79, 126, 146, 190, 233, 188, 221, 25, 160, 1, 250, 62, 71, 93, 193, 22, 108, 193, 86, 191, 81, 85, 85, 85, 85, 85, 165, 63, 0, 0, 0, 0, 0, 0, 224, 191, 0, 0, 0, 0, 0, 0, 240, 63};

.visible .entry _Z5binExPN4cuda3std3__47complexIdEEmi(
	.param .u64 .ptr .align 1 _Z5binExPN4cuda3std3__47complexIdEEmi_param_0,
	.param .u64 _Z5binExPN4cuda3std3__47complexIdEEmi_param_1,
	.param .u32 _Z5binExPN4cuda3std3__47complexIdEEmi_param_2
)
{
	.local .align 8 .b8 	__local_depot0[24];
	.reg .b64 	%SP;
	.reg .b64 	%SPL;
	.reg .pred 	%p<83>;
	.reg .b32 	%r<91>;
	.reg .b64 	%rd<65>;
	.reg .b64 	%fd<292>;

	mov.u64 	%SPL, __local_depot0;
	cvta.local.u64 	%SP, %SPL;
	ld.param.u64 	%rd15, [_Z5binExPN4cuda3std3__47complexIdEEmi_param_0];
	ld.param.u64 	%rd16, [_Z5binExPN4cuda3std3__47complexIdEEmi_param_1];
	ld.param.u32 	%r18, [_Z5binExPN4cuda3std3__47complexIdEEmi_param_2];
	add.u64 	%rd17, %SP, 0;
	add.u64 	%rd1, %SPL, 0;
	// begin inline asm
	mov.u32 %r19, %envreg2;
	// end inline asm
	cvt.u64.u32 	%rd18, %r19;
	// begin inline asm
	mov.u32 %r20, %envreg1;
	// end inline asm
	cvt.u64.u32 	%rd19, %r20;
	shl.b64 	%rd20, %rd19, 32;
	or.b64  	%rd2, %rd20, %rd18;
	mov.u32 	%r1, %ctaid.x;
	mov.u32 	%r21, %ntid.x;
	mov.u32 	%r2, %tid.x;
	mad.lo.s32 	%r3, %r1, %r21, %r2;
	mov.u32 	%r4, %nctaid.x;
	mov.u32 	%r22, %nctaid.y;
	mov.u32 	%r23, %nctaid.z;
	mul.lo.s32 	%r5, %r22, %r23;
	mul.wide.u32 	%rd21, %r5, %r4;
	mov.u32 	%r24, %ntid.y;
	mul.lo.s32 	%r25, %r21, %r24;
	mov.u32 	%r26, %ntid.z;
	mul.lo.s32 	%r27, %r25, %r26;
	cvt.u64.u32 	%rd22, %r27;
	mul.lo.s64 	%rd23, %rd21, %rd22;
	st.local.u64 	[%rd1], %rd23;
	mov.u64 	%rd24, $str;
	cvta.global.u64 	%rd25, %rd24;
	{ // callseq 0, 0
	.param .b64 param0;
	st.param.b64 	[param0], %rd25;
	.param .b64 param1;
	st.param.b64 	[param1], %rd17;
	.param .b32 retval0;
	call.uni (retval0), 
	vprintf, 
	(
	param0, 
	param1
	);
	ld.param.b32 	%r28, [retval0];
	} // callseq 0
	shr.u32 	%r30, %r3, %r18;
	and.b32  	%r6, %r30, 1;
	cvt.s64.s32 	%rd3, %r3;
	add.s64 	%rd4, %rd16, -1;
	setp.ne.s64 	%p3, %rd4, %rd3;
	@%p3 bra 	$L__BB0_2;
	st.local.u32 	[%rd1], %r6;
	mov.u64 	%rd26, $str$1;
	cvta.global.u64 	%rd27, %rd26;
	{ // callseq 1, 0
	.param .b64 param0;
	st.param.b64 	[param0], %rd27;
	.param .b64 param1;
	st.param.b64 	[param1], %rd17;
	.param .b32 retval0;
	call.uni (retval0), 
	vprintf, 
	(
	param0, 
	param1
	);
	ld.param.b32 	%r31, [retval0];
	} // callseq 1
$L__BB0_2:
	mov.b32 	%r33, 1;
	shl.b32 	%r7, %r33, %r18;
	xor.b32  	%r34, %r7, %r3;
	cvt.s64.s32 	%rd5, %r34;
	mov.f64 	%fd96, 0d0000000000000000;
	{
	.reg .b32 %temp; 
	mov.b64 	{%temp, %r8}, %fd96;
	}
	setp.gt.s32 	%p4, %r8, 1071801957;
	@%p4 bra 	$L__BB0_6;
	setp.gt.s32 	%p7, %r8, -1;
	@%p7 bra 	$L__BB0_5;
	mov.f64 	%fd122, 0d3C91A62633145C07;
	mov.f64 	%fd123, 0d0000000000000000;
	add.rn.f64 	%fd124, %fd123, %fd122;
	mov.f64 	%fd125, 0d3FF921FB54442D18;
	add.rn.f64 	%fd262, %fd125, %fd124;
	bra.uni 	$L__BB0_7;
$L__BB0_5:
	mov.f64 	%fd117, 0dBC91A62633145C07;
	mov.f64 	%fd118, 0d0000000000000000;
	add.rn.f64 	%fd119, %fd118, %fd117;
	neg.f64 	%fd120, %fd119;
	mov.f64 	%fd121, 0d3FF921FB54442D18;
	add.rn.f64 	%fd262, %fd121, %fd120;
	bra.uni 	$L__BB0_7;
$L__BB0_6:
	mov.f64 	%fd97, 0d3FF0000000000000;
	{
	.reg .b32 %temp; 
	mov.b64 	{%r35, %temp}, %fd97;
	}
	{
	.reg .b32 %temp; 
	mov.b64 	{%temp, %r36}, %fd97;
	}
	add.s32 	%r37, %r36, -1048576;
	mov.b64 	%fd98, {%r35, %r37};
	rsqrt.approx.ftz.f64 	%fd99, %fd98;
	{
	.reg .b32 %temp; 
	mov.b64 	{%r38, %temp}, %fd99;
	}
	{
	.reg .b32 %temp; 
	mov.b64 	{%temp, %r39}, %fd99;
	}
	add.s32 	%r40, %r39, -1048576;
	mov.b64 	%fd100, {%r38, %r40};
	mul.f64 	%fd101, %fd98, %fd99;
	neg.f64 	%fd102, %fd101;
	fma.rn.f64 	%fd103, %fd101, %fd102, %fd98;
	fma.rn.f64 	%fd104, %fd103, %fd100, %fd101;
	neg.f64 	%fd105, %fd104;
	fma.rn.f64 	%fd106, %fd99, %fd105, 0d3FF0000000000000;
	fma.rn.f64 	%fd107, %fd106, %fd100, %fd100;
	fma.rn.f64 	%fd108, %fd104, %fd105, %fd98;
	fma.rn.f64 	%fd109, %fd108, %fd107, %fd104;
	{
	.reg .b32 %temp; 
	mov.b64 	{%r41, %temp}, %fd109;
	}
	{
	.reg .b32 %temp; 
	mov.b64 	{%temp, %r42}, %fd109;
	}
	add.s32 	%r43, %r42, 1048576;
	mov.b64 	%fd110, {%r41, %r43};
	setp.lt.s32 	%p5, %r36, 1;
	mov.f64 	%fd111, 0d0000000000000000;
	mul.rn.f64 	%fd112, %fd111, %fd111;
	fma.rn.f64 	%fd113, %fd110, 0d3FBC583065D4042A, %fd110;
	selp.f64 	%fd114, %fd112, %fd113, %p5;
	setp.lt.s32 	%p6, %r36, 0;
	mov.f64 	%fd115, 0d7FF0000000000000;
	mul.rn.f64 	%fd116, %fd114, %fd115;
	selp.f64 	%fd262, %fd116, %fd114, %p6;
$L__BB0_7:
	setp.eq.s32 	%p8, %r6, 0;
	@%p8 bra 	$L__BB0_9;
	rem.s32 	%r44, %r3, %r7;
	cvt.s64.s32 	%rd64, %r44;
	bra.uni 	$L__BB0_12;
$L__BB0_9:
	cvt.s64.s32 	%rd7, %r7;
	or.b64  	%rd29, %rd5, %rd7;
	and.b64  	%rd30, %rd29, -4294967296;
	setp.ne.s64 	%p9, %rd30, 0;
	@%p9 bra 	$L__BB0_11;
	cvt.u32.u64 	%r45, %rd7;
	cvt.u32.u64 	%r46, %rd5;
	rem.u32 	%r47, %r46, %r45;
	cvt.u64.u32 	%rd64, %r47;
	bra.uni 	$L__BB0_12;
$L__BB0_11:
	rem.u64 	%rd64, %rd5, %rd7;
$L__BB0_12:
	setp.ne.s64 	%p10, %rd4, %rd3;
	@%p10 bra 	$L__BB0_14;
	st.local.u32 	[%rd1], %r3;
	mov.u64 	%rd31, $str$2;
	cvta.global.u64 	%rd32, %rd31;
	add.u64 	%rd33, %SP, 0;
	{ // callseq 2, 0
	.param .b64 param0;
	st.param.b64 	[param0], %rd32;
	.param .b64 param1;
	st.param.b64 	[param1], %rd33;
	.param .b32 retval0;
	call.uni (retval0), 
	vprintf, 
	(
	param0, 
	param1
	);
	ld.param.b32 	%r48, [retval0];
	} // callseq 2
	st.local.u64 	[%rd1], %rd64;
	mov.u64 	%rd34, $str$3;
	cvta.global.u64 	%rd35, %rd34;
	{ // callseq 3, 0
	.param .b64 param0;
	st.param.b64 	[param0], %rd35;
	.param .b64 param1;
	st.param.b64 	[param1], %rd33;
	.param .b32 retval0;
	call.uni (retval0), 
	vprintf, 
	(
	param0, 
	param1
	);
	ld.param.b32 	%r50, [retval0];
	} // callseq 3
	st.local.u32 	[%rd1], %r7;
	mov.u64 	%rd36, $str$4;
	cvta.global.u64 	%rd37, %rd36;
	{ // callseq 4, 0
	.param .b64 param0;
	st.param.b64 	[param0], %rd37;
	.param .b64 param1;
	st.param.b64 	[param1], %rd33;
	.param .b32 retval0;
	call.uni (retval0), 
	vprintf, 
	(
	param0, 
	param1
	);
	ld.param.b32 	%r52, [retval0];
	} // callseq 4
	cvt.rn.f64.u64 	%fd126, %rd64;
	cvt.rn.f64.s32 	%fd127, %r7;
	neg.f64 	%fd128, %fd126;
	div.rn.f64 	%fd129, %fd128, %fd127;
	st.local.f64 	[%rd1], %fd129;
	mov.u64 	%rd38, $str$5;
	cvta.global.u64 	%rd39, %rd38;
	{ // callseq 5, 0
	.param .b64 param0;
	st.param.b64 	[param0], %rd39;
	.param .b64 param1;
	st.param.b64 	[param1], %rd33;
	.param .b32 retval0;
	call.uni (retval0), 
	vprintf, 
	(
	param0, 
	param1
	);
	ld.param.b32 	%r54, [retval0];
	} // callseq 5
$L__BB0_14:
	mul.f64 	%fd130, %fd262, 0dC000000000000000;
	cvt.rn.f64.u64 	%fd131, %rd64;
	cvt.rn.f64.s32 	%fd132, %r7;
	div.rn.f64 	%fd133, %fd131, %fd132;
	mul.f64 	%fd5, %fd130, %fd133;
	abs.f64 	%fd6, %fd5;
	setp.neu.f64 	%p11, %fd6, 0d7FF0000000000000;
	@%p11 bra 	$L__BB0_16;
	mov.f64 	%fd139, 0d0000000000000000;
	mul.rn.f64 	%fd264, %fd5, %fd139;
	mov.b32 	%r89, 1;
	bra.uni 	$L__BB0_19;
$L__BB0_16:
	mul.f64 	%fd134, %fd5, 0d3FE45F306DC9C883;
	cvt.rni.s32.f64 	%r88, %fd134;
	cvt.rn.f64.s32 	%fd135, %r88;
	fma.rn.f64 	%fd136, %fd135, 0dBFF921FB54442D18, %fd5;
	fma.rn.f64 	%fd137, %fd135, 0dBC91A62633145C00, %fd136;
	fma.rn.f64 	%fd264, %fd135, 0dB97B839A252049C0, %fd137;
	setp.ltu.f64 	%p12, %fd6, 0d41E0000000000000;
	@%p12 bra 	$L__BB0_18;
	{ // callseq 6, 0
	.param .b64 param0;
	st.param.f64 	[param0], %fd5;
	.param .align 16 .b8 retval0[16];
	call.uni (retval0), 
	__internal_trig_reduction_slowpathd, 
	(
	param0
	);
	ld.param.f64 	%fd264, [retval0];
	ld.param.b32 	%r88, [retval0+8];
	} // callseq 6
$L__BB0_18:
	add.s32 	%r89, %r88, 1;
$L__BB0_19:
	shl.b32 	%r58, %r89, 6;
	cvt.u64.u32 	%rd40, %r58;
	and.b64  	%rd41, %rd40, 64;
	mov.u64 	%rd42, __cudart_sin_cos_coeffs;
	add.s64 	%rd43, %rd42, %rd41;
	mul.rn.f64 	%fd140, %fd264, %fd264;
	and.b32  	%r59, %r89, 1;
	setp.eq.b32 	%p14, %r59, 1;
	selp.f64 	%fd141, 0dBDA8FF8320FD8164, 0d3DE5DB65F9785EBA, %p14;
	ld.global.nc.v2.f64 	{%fd142, %fd143}, [%rd43];
	fma.rn.f64 	%fd144, %fd141, %fd140, %fd142;
	fma.rn.f64 	%fd145, %fd144, %fd140, %fd143;
	ld.global.nc.v2.f64 	{%fd146, %fd147}, [%rd43+16];
	fma.rn.f64 	%fd148, %fd145, %fd140, %fd146;
	fma.rn.f64 	%fd149, %fd148, %fd140, %fd147;
	ld.global.nc.v2.f64 	{%fd150, %fd151}, [%rd43+32];
	fma.rn.f64 	%fd152, %fd149, %fd140, %fd150;
	fma.rn.f64 	%fd153, %fd152, %fd140, %fd151;
	fma.rn.f64 	%fd154, %fd153, %fd264, %fd264;
	fma.rn.f64 	%fd155, %fd153, %fd140, 0d3FF0000000000000;
	selp.f64 	%fd156, %fd155, %fd154, %p14;
	and.b32  	%r60, %r89, 2;
	setp.eq.s32 	%p15, %r60, 0;
	mov.f64 	%fd157, 0d0000000000000000;
	sub.f64 	%fd158, %fd157, %fd156;
	selp.f64 	%fd267, %fd156, %fd158, %p15;
	@%p11 bra 	$L__BB0_21;
	mov.f64 	%fd164, 0d0000000000000000;
	mul.rn.f64 	%fd265, %fd5, %fd164;
	mov.b32 	%r90, 0;
	bra.uni 	$L__BB0_23;
$L__BB0_21:
	mul.f64 	%fd159, %fd5, 0d3FE45F306DC9C883;
	cvt.rni.s32.f64 	%r90, %fd159;
	cvt.rn.f64.s32 	%fd160, %r90;
	fma.rn.f64 	%fd161, %fd160, 0dBFF921FB54442D18, %fd5;
	fma.rn.f64 	%fd162, %fd160, 0dBC91A62633145C00, %fd161;
	fma.rn.f64 	%fd265, %fd160, 0dB97B839A252049C0, %fd162;
	setp.ltu.f64 	%p16, %fd6, 0d41E0000000000000;
	@%p16 bra 	$L__BB0_23;
	{ // callseq 7, 0
	.param .b64 param0;
	st.param.f64 	[param0], %fd5;
	.param .align 16 .b8 retval0[16];
	call.uni (retval0), 
	__internal_trig_reduction_slowpathd, 
	(
	param0
	);
	ld.param.f64 	%fd265, [retval0];
	ld.param.b32 	%r90, [retval0+8];
	} // callseq 7
$L__BB0_23:
	setp.ne.s64 	%p17, %rd4, %rd3;
	shl.b32 	%r63, %r90, 6;
	cvt.u64.u32 	%rd44, %r63;
	and.b64  	%rd45, %rd44, 64;
	mov.u64 	%rd46, __cudart_sin_cos_coeffs;
	add.s64 	%rd47, %rd46, %rd45;
	mul.rn.f64 	%fd165, %fd265, %fd265;
	and.b32  	%r64, %r90, 1;
	setp.eq.b32 	%p18, %r64, 1;
	selp.f64 	%fd166, 0dBDA8FF8320FD8164, 0d3DE5DB65F9785EBA, %p18;
	ld.global.nc.v2.f64 	{%fd167, %fd168}, [%rd47];
	fma.rn.f64 	%fd169, %fd166, %fd165, %fd167;
	fma.rn.f64 	%fd170, %fd169, %fd165, %fd168;
	ld.global.nc.v2.f64 	{%fd171, %fd172}, [%rd47+16];
	fma.rn.f64 	%fd173, %fd170, %fd165, %fd171;
	fma.rn.f64 	%fd174, %fd173, %fd165, %fd172;
	ld.global.nc.v2.f64 	{%fd175, %fd176}, [%rd47+32];
	fma.rn.f64 	%fd177, %fd174, %fd165, %fd175;
	fma.rn.f64 	%fd178, %fd177, %fd165, %fd176;
	fma.rn.f64 	%fd179, %fd178, %fd265, %fd265;
	fma.rn.f64 	%fd180, %fd178, %fd165, 0d3FF0000000000000;
	selp.f64 	%fd181, %fd180, %fd179, %p18;
	and.b32  	%r65, %r90, 2;
	setp.eq.s32 	%p19, %r65, 0;
	mov.f64 	%fd182, 0d0000000000000000;
	sub.f64 	%fd183, %fd182, %fd181;
	selp.f64 	%fd268, %fd181, %fd183, %p19;
	@%p17 bra 	$L__BB0_25;
	st.local.u32 	[%rd1], %r3;
	st.local.f64 	[%rd1+8], %fd267;
	st.local.f64 	[%rd1+16], %fd268;
	mov.u64 	%rd48, $str$6;
	cvta.global.u64 	%rd49, %rd48;
	add.u64 	%rd50, %SP, 0;
	{ // callseq 8, 0
	.param .b64 param0;
	st.param.b64 	[param0], %rd49;
	.param .b64 param1;
	st.param.b64 	[param1], %rd50;
	.param .b32 retval0;
	call.uni (retval0), 
	vprintf, 
	(
	param0, 
	param1
	);
	ld.param.b32 	%r66, [retval0];
	} // callseq 8
$L__BB0_25:
	cvta.to.global.u64 	%rd51, %rd15;
	setp.eq.s32 	%p20, %r6, 0;
	shl.b64 	%rd52, %rd5, 4;
	add.s64 	%rd11, %rd51, %rd52;
	shl.b64 	%rd53, %rd3, 4;
	add.s64 	%rd12, %rd51, %rd53;
	@%p20 bra 	$L__BB0_38;
	ld.global.v2.f64 	{%fd274, %fd275}, [%rd12];
	mul.f64 	%fd20, %fd267, %fd274;
	mul.f64 	%fd21, %fd268, %fd275;
	mul.f64 	%fd22, %fd267, %fd275;
	mul.f64 	%fd23, %fd268, %fd274;
	sub.f64 	%fd276, %fd20, %fd21;
	add.f64 	%fd277, %fd23, %fd22;
	setp.num.f64 	%p21, %fd276, %fd276;
	setp.num.f64 	%p22, %fd277, %fd277;
	or.pred  	%p23, %p21, %p22;
	@%p23 bra 	$L__BB0_37;
	abs.f64 	%fd186, %fd267;
	setp.eq.f64 	%p24, %fd186, 0d7FF0000000000000;
	mov.f64 	%fd266, 0d3FF0000000000000;
	@%p24 bra 	$L__BB0_29;
	abs.f64 	%fd188, %fd268;
	setp.neu.f64 	%p26, %fd188, 0d7FF0000000000000;
	mov.f64 	%fd266, 0d0000000000000000;
	mov.pred 	%p81, -1;
	@%p26 bra 	$L__BB0_30;
$L__BB0_29:
	copysign.f64 	%fd267, %fd267, %fd266;
	abs.f64 	%fd189, %fd268;
	setp.neu.f64 	%p28, %fd189, 0d7FF0000000000000;
	selp.f64 	%fd190, 0d0000000000000000, 0d3FF0000000000000, %p28;
	copysign.f64 	%fd268, %fd268, %fd190;
	setp.num.f64 	%p29, %fd274, %fd274;
	mov.f64 	%fd191, 0d0000000000000000;
	copysign.f64 	%fd192, %fd274, %fd191;
	selp.f64 	%fd274, %fd274, %fd192, %p29;
	setp.num.f64 	%p30, %fd275, %fd275;
	copysign.f64 	%fd193, %fd275, %fd191;
	selp.f64 	%fd275, %fd275, %fd193, %p30;
	mov.pred 	%p81, 0;
$L__BB0_30:
	abs.f64 	%fd195, %fd274;
	setp.eq.f64 	%p31, %fd195, 0d7FF0000000000000;
	mov.f64 	%fd271, 0d3FF0000000000000;
	@%p31 bra 	$L__BB0_32;
	abs.f64 	%fd197, %fd275;
	setp.neu.f64 	%p32, %fd197, 0d7FF0000000000000;
	mov.f64 	%fd271, 0d0000000000000000;
	@%p32 bra 	$L__BB0_33;
$L__BB0_32:
	copysign.f64 	%fd274, %fd274, %fd271;
	abs.f64 	%fd198, %fd275;
	setp.neu.f64 	%p33, %fd198, 0d7FF0000000000000;
	selp.f64 	%fd199, 0d0000000000000000, 0d3FF0000000000000, %p33;
	copysign.f64 	%fd275, %fd275, %fd199;
	setp.num.f64 	%p34, %fd267, %fd267;
	mov.f64 	%fd200, 0d0000000000000000;
	copysign.f64 	%fd201, %fd267, %fd200;
	selp.f64 	%fd267, %fd267, %fd201, %p34;
	setp.num.f64 	%p35, %fd268, %fd268;
	copysign.f64 	%fd202, %fd268, %fd200;
	selp.f64 	%fd268, %fd268, %fd202, %p35;
	bra.uni 	$L__BB0_36;
$L__BB0_33:
	not.pred 	%p36, %p81;
	@%p36 bra 	$L__BB0_36;
	abs.f64 	%fd203, %fd20;
	setp.neu.f64 	%p37, %fd203, 0d7FF0000000000000;
	abs.f64 	%fd204, %fd21;
	setp.neu.f64 	%p38, %fd204, 0d7FF0000000000000;
	and.pred  	%p39, %p37, %p38;
	abs.f64 	%fd205, %fd22;
	setp.neu.f64 	%p40, %fd205, 0d7FF0000000000000;
	and.pred  	%p41, %p39, %p40;
	abs.f64 	%fd207, %fd23;
	setp.neu.f64 	%p42, %fd207, 0d7FF0000000000000;
	and.pred  	%p43, %p41, %p42;
	@%p43 bra 	$L__BB0_37;
	setp.num.f64 	%p44, %fd267, %fd267;
	mov.f64 	%fd209, 0d0000000000000000;
	copysign.f64 	%fd210, %fd267, %fd209;
	selp.f64 	%fd267, %fd267, %fd210, %p44;
	setp.num.f64 	%p45, %fd268, %fd268;
	copysign.f64 	%fd211, %fd268, %fd209;
	selp.f64 	%fd268, %fd268, %fd211, %p45;
	setp.num.f64 	%p46, %fd274, %fd274;
	copysign.f64 	%fd212, %fd274, %fd209;
	selp.f64 	%fd274, %fd274, %fd212, %p46;
	setp.num.f64 	%p47, %fd275, %fd275;
	copysign.f64 	%fd213, %fd275, %fd209;
	selp.f64 	%fd275, %fd275, %fd213, %p47;
$L__BB0_36:
	mul.f64 	%fd214, %fd267, %fd274;
	mul.f64 	%fd215, %fd268, %fd275;
	mul.f64 	%fd216, %fd267, %fd275;
	sub.f64 	%fd217, %fd214, %fd215;
	mul.f64 	%fd276, %fd217, 0d7FF0000000000000;
	fma.rn.f64 	%fd218, %fd268, %fd274, %fd216;
	mul.f64 	%fd277, %fd218, 0d7FF0000000000000;
$L__BB0_37:
	ld.global.v2.f64 	{%fd219, %fd220}, [%rd11];
	sub.f64 	%fd291, %fd219, %fd276;
	sub.f64 	%fd290, %fd220, %fd277;
	bra.uni 	$L__BB0_50;
$L__BB0_38:
	ld.global.v2.f64 	{%fd286, %fd287}, [%rd11];
	mul.f64 	%fd58, %fd267, %fd286;
	mul.f64 	%fd59, %fd268, %fd287;
	mul.f64 	%fd60, %fd267, %fd287;
	mul.f64 	%fd61, %fd268, %fd286;
	sub.f64 	%fd288, %fd58, %fd59;
	add.f64 	%fd289, %fd61, %fd60;
	setp.num.f64 	%p48, %fd288, %fd288;
	setp.num.f64 	%p49, %fd289, %fd289;
	or.pred  	%p50, %p48, %p49;
	@%p50 bra 	$L__BB0_49;
	abs.f64 	%fd223, %fd267;
	setp.eq.f64 	%p51, %fd223, 0d7FF0000000000000;
	mov.f64 	%fd278, 0d3FF0000000000000;
	@%p51 bra 	$L__BB0_41;
	abs.f64 	%fd225, %fd268;
	setp.neu.f64 	%p53, %fd225, 0d7FF0000000000000;
	mov.f64 	%fd278, 0d0000000000000000;
	mov.pred 	%p82, -1;
	@%p53 bra 	$L__BB0_42;
$L__BB0_41:
	copysign.f64 	%fd267, %fd267, %fd278;
	abs.f64 	%fd226, %fd268;
	setp.neu.f64 	%p55, %fd226, 0d7FF0000000000000;
	selp.f64 	%fd227, 0d0000000000000000, 0d3FF0000000000000, %p55;
	copysign.f64 	%fd268, %fd268, %fd227;
	setp.num.f64 	%p56, %fd286, %fd286;
	mov.f64 	%fd228, 0d0000000000000000;
	copysign.f64 	%fd229, %fd286, %fd228;
	selp.f64 	%fd286, %fd286, %fd229, %p56;
	setp.num.f64 	%p57, %fd287, %fd287;
	copysign.f64 	%fd230, %fd287, %fd228;
	selp.f64 	%fd287, %fd287, %fd230, %p57;
	mov.pred 	%p82, 0;
$L__BB0_42:
	abs.f64 	%fd232, %fd286;
	setp.eq.f64 	%p58, %fd232, 0d7FF0000000000000;
	mov.f64 	%fd283, 0d3FF0000000000000;
	@%p58 bra 	$L__BB0_44;
	abs.f64 	%fd234, %fd287;
	setp.neu.f64 	%p59, %fd234, 0d7FF0000000000000;
	mov.f64 	%fd283, 0d0000000000000000;
	@%p59 bra 	$L__BB0_45;
$L__BB0_44:
	copysign.f64 	%fd286, %fd286, %fd283;
	abs.f64 	%fd235, %fd287;
	setp.neu.f64 	%p60, %fd235, 0d7FF0000000000000;
	selp.f64 	%fd236, 0d0000000000000000, 0d3FF0000000000000, %p60;
	copysign.f64 	%fd287, %fd287, %fd236;
	setp.num.f64 	%p61, %fd267, %fd267;
	mov.f64 	%fd237, 0d0000000000000000;
	copysign.f64 	%fd238, %fd267, %fd237;
	selp.f64 	%fd267, %fd267, %fd238, %p61;
	setp.num.f64 	%p62, %fd268, %fd268;
	copysign.f64 	%fd239, %fd268, %fd237;
	selp.f64 	%fd268, %fd268, %fd239, %p62;
	bra.uni 	$L__BB0_48;
$L__BB0_45:
	not.pred 	%p63, %p82;
	@%p63 bra 	$L__BB0_48;
	abs.f64 	%fd240, %fd58;
	setp.neu.f64 	%p64, %fd240, 0d7FF0000000000000;
	abs.f64 	%fd241, %fd59;
	setp.neu.f64 	%p65, %fd241, 0d7FF0000000000000;
	and.pred  	%p66, %p64, %p65;
	abs.f64 	%fd242, %fd60;
	setp.neu.f64 	%p67, %fd242, 0d7FF0000000000000;
	and.pred  	%p68, %p66, %p67;
	abs.f64 	%fd244, %fd61;
	setp.neu.f64 	%p69, %fd244, 0d7FF0000000000000;
	and.pred  	%p70, %p68, %p69;
	@%p70 bra 	$L__BB0_49;
	setp.num.f64 	%p71, %fd267, %fd267;
	mov.f64 	%fd246, 0d0000000000000000;
	copysign.f64 	%fd247, %fd267, %fd246;
	selp.f64 	%fd267, %fd267, %fd247, %p71;
	setp.num.f64 	%p72, %fd268, %fd268;
	copysign.f64 	%fd248, %fd268, %fd246;
	selp.f64 	%fd268, %fd268, %fd248, %p72;
	setp.num.f64 	%p73, %fd286, %fd286;
	copysign.f64 	%fd249, %fd286, %fd246;
	selp.f64 	%fd286, %fd286, %fd249, %p73;
	setp.num.f64 	%p74, %fd287, %fd287;
	copysign.f64 	%fd250, %fd287, %fd246;
	selp.f64 	%fd287, %fd287, %fd250, %p74;
$L__BB0_48:
	mul.f64 	%fd251, %fd267, %fd286;
	mul.f64 	%fd252, %fd268, %fd287;
	mul.f64 	%fd253, %fd267, %fd287;
	sub.f64 	%fd254, %fd251, %fd252;
	mul.f64 	%fd288, %fd254, 0d7FF0000000000000;
	fma.rn.f64 	%fd255, %fd268, %fd286, %fd253;
	mul.f64 	%fd289, %fd255, 0d7FF0000000000000;
$L__BB0_49:
	ld.global.v2.f64 	{%fd256, %fd257}, [%rd12];
	add.f64 	%fd291, %fd288, %fd256;
	add.f64 	%fd290, %fd289, %fd257;
$L__BB0_50:
	setp.ne.s64 	%p75, %rd2, 0;
	@%p75 bra 	$L__BB0_52;
	// begin inline asm
	trap;
	// end inline asm
$L__BB0_52:
	barrier.sync 	0;
	mov.u32 	%r68, %tid.y;
	add.s32 	%r69, %r2, %r68;
	mov.u32 	%r70, %tid.z;
	or.b32  	%r71, %r69, %r70;
	setp.ne.s32 	%p76, %r71, 0;
	@%p76 bra 	$L__BB0_55;
	add.s64 	%rd54, %rd2, 4;
	mul.lo.s32 	%r74, %r5, %r4;
	mov.u32 	%r75, %ctaid.y;
	add.s32 	%r76, %r1, %r75;
	mov.u32 	%r77, %ctaid.z;
	neg.s32 	%r78, %r77;
	setp.eq.s32 	%p77, %r76, %r78;
	sub.s32 	%r79, -2147483647, %r74;
	selp.b32 	%r73, %r79, 1, %p77;
	// begin inline asm
	atom.add.release.gpu.u32 %r72,[%rd54],%r73;
	// end inline asm
$L__BB0_54:
	// begin inline asm
	ld.acquire.gpu.u32 %r80,[%rd54];
	// end inline asm
	xor.b32  	%r81, %r80, %r72;
	setp.gt.s32 	%p78, %r81, -1;
	@%p78 bra 	$L__BB0_54;
$L__BB0_55:
	setp.ne.s64 	%p79, %rd4, %rd3;
	barrier.sync 	0;
	@%p79 bra 	$L__BB0_57;
	ld.global.v2.f64 	{%fd258, %fd259}, [%rd12];
	st.local.u32 	[%rd1], %r3;
	st.local.f64 	[%rd1+8], %fd258;
	st.local.f64 	[%rd1+16], %fd259;
	mov.u64 	%rd56, $str$7;
	cvta.global.u64 	%rd57, %rd56;
	add.u64 	%rd58, %SP, 0;
	{ // callseq 9, 0
	.param .b64 param0;
	st.param.b64 	[param0], %rd57;
	.param .b64 param1;
	st.param.b64 	[param1], %rd58;
	.param .b32 retval0;
	call.uni (retval0), 
	vprintf, 
	(
	param0, 
	param1
	);
	ld.param.b32 	%r82, [retval0];
	} // callseq 9
	ld.global.v2.f64 	{%fd260, %fd261}, [%rd11];
	st.local.u32 	[%rd1], %r3;
	st.local.f64 	[%rd1+8], %fd260;
	st.local.f64 	[%rd1+16], %fd261;
	mov.u64 	%rd59, $str$8;
	cvta.global.u64 	%rd60, %rd59;
	{ // callseq 10, 0
	.param .b64 param0;
	st.param.b64 	[param0], %rd60;
	.param .b64 param1;
	st.param.b64 	[param1], %rd58;
	.param .b32 retval0;
	call.uni (retval0), 
	vprintf, 
	(
	param0, 
	param1
	);
	ld.param.b32 	%r84, [retval0];
	} // callseq 10
$L__BB0_57:
	setp.ne.s64 	%p80, %rd4, %rd3;
	st.global.v2.f64 	[%rd12], {%fd291, %fd290};
	@%p80 bra 	$L__BB0_59;
	st.local.u32 	[%rd1], %r3;
	st.local.f64 	[%rd1+8], %fd291;
	st.local.f64 	[%rd1+16], %fd290;
	mov.u64 	%rd61, $str$9;
	cvta.global.u64 	%rd62, %rd61;
	add.u64 	%rd63, %SP, 0;
	{ // callseq 11, 0
	.param .b64 param0;
	st.param.b64 	[param0], %rd62;
	.param .b64 param1;
	st.param.b64 	[param1], %rd63;
	.param .b32 retval0;
	call.uni (retval0), 
	vprintf, 
	(
	param0, 
	param1
	);
	ld.param.b32 	%r86, [retval0];
	} // callseq 11
$L__BB0_59:
	ret;

}
.func  (.param .align 16 .b8 func_retval0[16]) __internal_trig_reduction_slowpathd(
	.param .b64 __internal_trig_reduction_slowpathd_param_0
)
{
	.local .align 8 .b8 	__local_depot1[40];
	.reg .b64 	%SP;
	.reg .b64 	%SPL;
	.reg .pred 	%p<10>;
	.reg .b32 	%r<47>;
	.reg .b64 	%rd<74>;
	.reg .b64 	%fd<5>;

	mov.u64 	%SPL, __local_depot1;
	ld.param.f64 	%fd4, [__internal_trig_reduction_slowpathd_param_0];
	add.u64 	%rd1, %SPL, 0;
	{
	.reg .b32 %temp; 
	mov.b64 	{%temp, %r1}, %fd4;
	}
	shr.u32 	%r2, %r1, 20;
	and.b32  	%r3, %r2, 2047;
	setp.eq.s32 	%p1, %r3, 2047;
	mov.b32 	%r46, 0;
	@%p1 bra 	$L__BB1_9;
	add.s32 	%r20, %r3, -1024;
	mov.b64 	%rd20, %fd4;
	shl.b64 	%rd2, %rd20, 11;
	shr.u32 	%r4, %r20, 6;
	sub.s32 	%r45, 15, %r4;
	sub.s32 	%r21, 19, %r4;
	setp.lt.u32 	%p2, %r20, 128;
	selp.b32 	%r6, 18, %r21, %p2;
	setp.ge.s32 	%p3, %r45, %r6;
	mov.b64 	%rd70, 0;
	@%p3 bra 	$L__BB1_4;
	add.s32 	%r23, %r6, %r4;
	neg.s32 	%r43, %r23;
	or.b64  	%rd3, %rd2, -9223372036854775808;
	mov.b64 	%rd70, 0;
	mov.b32 	%r42, 0;
	mov.u64 	%rd25, __cudart_i2opi_d;
	mov.u32 	%r44, %r45;
$L__BB1_3:
	.pragma "nounroll";
	mul.wide.s32 	%rd22, %r42, 8;
	add.s64 	%rd23, %rd1, %rd22;
	mul.wide.s32 	%rd24, %r44, 8;
	add.s64 	%rd26, %rd25, %rd24;
	ld.global.nc.u64 	%rd27, [%rd26];
	{
	.reg .u32 %r0, %r1, %r2, %r3, %alo, %ahi, %blo, %bhi, %clo, %chi;
	mov.b64 	{%alo,%ahi}, %rd27;
	mov.b64 	{%blo,%bhi}, %rd3;
	mov.b64 	{%clo,%chi}, %rd70;
	mad.lo.cc.u32 	%r0, %alo, %blo, %clo;
	madc.hi.cc.u32 	%r1, %alo, %blo, %chi;
	madc.hi.u32 	%r2, %alo, %bhi, 0;
	mad.lo.cc.u32 	%r1, %alo, %bhi, %r1;
	madc.hi.cc.u32 	%r2, %ahi, %blo, %r2;
	madc.hi.u32 	%r3, %ahi, %bhi, 0;
	mad.lo.cc.u32 	%r1, %ahi, %blo, %r1;
	madc.lo.cc.u32 	%r2, %ahi, %bhi, %r2;
	addc.u32 	%r3, %r3, 0;
	mov.b64 	%rd28, {%r0,%r1};
	mov.b64 	%rd70, {%r2,%r3};
	}
	st.local.u64 	[%rd23], %rd28;
	add.s32 	%r44, %r44, 1;
	add.s32 	%r43, %r43, 1;
	add.s32 	%r42, %r42, 1;
	setp.ne.s32 	%p4, %r43, -15;
	mov.u32 	%r45, %r6;
	@%p4 bra 	$L__BB1_3;
$L__BB1_4:
	cvt.s64.s32 	%rd29, %r45;
	cvt.u64.u32 	%rd30, %r4;
	add.s64 	%rd31, %rd30, %rd29;
	shl.b64 	%rd32, %rd31, 3;
	add.s64 	%rd33, %rd1, %rd32;
	st.local.u64 	[%rd33+-120], %rd70;
	and.b32  	%r15, %r2, 63;
	ld.local.u64 	%rd72, [%rd1+16];
	ld.local.u64 	%rd71, [%rd1+24];
	setp.eq.s32 	%p5, %r15, 0;
	@%p5 bra 	$L__BB1_6;
	shl.b64 	%rd34, %rd71, %r15;
	shr.u64 	%rd35, %rd72, 1;
	xor.b32  	%r24, %r15, 63;
	shr.u64 	%rd36, %rd35, %r24;
	or.b64  	%rd71, %rd34, %rd36;
	ld.local.u64 	%rd37, [%rd1+8];
	shl.b64 	%rd38, %rd72, %r15;
	shr.u64 	%rd39, %rd37, 1;
	shr.u64 	%rd40, %rd39, %r24;
	or.b64  	%rd72, %rd38, %rd40;
$L__BB1_6:
	and.b32  	%r25, %r1, -2147483648;
	shr.u64 	%rd41, %rd71, 62;
	cvt.u32.u64 	%r26, %rd41;
	mov.b64 	{%r27, %r28}, %rd71;
	mov.b64 	{%r29, %r30}, %rd72;
	shf.l.wrap.b32 	%r31, %r30, %r27, 2;
	shf.l.wrap.b32 	%r32, %r27, %r28, 2;
	mov.b64 	%rd42, {%r31, %r32};
	shl.b64 	%rd43, %rd72, 2;
	shr.u64 	%rd44, %rd42, 63;
	cvt.u32.u64 	%r33, %rd44;
	add.s32 	%r34, %r33, %r26;
	setp.eq.s32 	%p6, %r25, 0;
	neg.s32 	%r35, %r34;
	selp.b32 	%r46, %r34, %r35, %p6;
	setp.gt.s64 	%p7, %rd42, -1;
	mov.b64 	%rd45, 0;
	{
	.reg .u32 %r0, %r1, %r2, %r3, %a0, %a1, %a2, %a3, %b0, %b1, %b2, %b3;
	mov.b64 	{%a0,%a1}, %rd45;
	mov.b64 	{%a2,%a3}, %rd45;
	mov.b64 	{%b0,%b1}, %rd43;
	mov.b64 	{%b2,%b3}, %rd42;
	sub.cc.u32 	%r0, %a0, %b0;
	subc.cc.u32 	%r1, %a1, %b1;
	subc.cc.u32 	%r2, %a2, %b2;
	subc.u32 	%r3, %a3, %b3;
	mov.b64 	%rd46, {%r0,%r1};
	mov.b64 	%rd47, {%r2,%r3};
	}
	xor.b32  	%r36, %r25, -2147483648;
	selp.b64 	%rd73, %rd42, %rd47, %p7;
	selp.b64 	%rd14, %rd43, %rd46, %p7;
	selp.b32 	%r17, %r25, %r36, %p7;
	clz.b64 	%r37, %rd73;
	cvt.u64.u32 	%rd15, %r37;
	setp.eq.s32 	%p8, %r37, 0;
	@%p8 bra 	$L__BB1_8;
	cvt.u32.u64 	%r38, %rd15;
	and.b32  	%r39, %r38, 63;
	shl.b64 	%rd48, %rd73, %r39;
	shr.u64 	%rd49, %rd14, 1;
	not.b32 	%r40, %r38;
	and.b32  	%r41, %r40, 63;
	shr.u64 	%rd50, %rd49, %r41;
	or.b64  	%rd73, %rd48, %rd50;
$L__BB1_8:
	mov.b64 	%rd51, -3958705157555305931;
	{
	.reg .u32 %r0, %r1, %r2, %r3, %alo, %ahi, %blo, %bhi;
	mov.b64 	{%alo,%ahi}, %rd73;
	mov.b64 	{%blo,%bhi}, %rd51;
	mul.lo.u32 	%r0, %alo, %blo;
	mul.hi.u32 	%r1, %alo, %blo;
	mad.lo.cc.u32 	%r1, %alo, %bhi, %r1;
	madc.hi.u32 	%r2, %alo, %bhi, 0;
	mad.lo.cc.u32 	%r1, %ahi, %blo, %r1;
	madc.hi.cc.u32 	%r2, %ahi, %blo, %r2;
	madc.hi.u32 	%r3, %ahi, %bhi, 0;
	mad.lo.cc.u32 	%r2, %ahi, %bhi, %r2;
	addc.u32 	%r3, %r3, 0;
	mov.b64 	%rd52, {%r0,%r1};
	mov.b64 	%rd53, {%r2,%r3};
	}
	setp.gt.s64 	%p9, %rd53, 0;
	{
	.reg .u32 %r0, %r1, %r2, %r3, %a0, %a1, %a2, %a3, %b0, %b1, %b2, %b3;
	mov.b64 	{%a0,%a1}, %rd52;
	mov.b64 	{%a2,%a3}, %rd53;
	mov.b64 	{%b0,%b1}, %rd52;
	mov.b64 	{%b2,%b3}, %rd53;
	add.cc.u32 	%r0, %a0, %b0;
	addc.cc.u32 	%r1, %a1, %b1;
	addc.cc.u32 	%r2, %a2, %b2;
	addc.u32 	%r3, %a3, %b3;
	mov.b64 	%rd54, {%r0,%r1};
	mov.b64 	%rd55, {%r2,%r3};
	}
	selp.b64 	%rd56, %rd55, %rd53, %p9;
	selp.s64 	%rd57, -1, 0, %p9;
	sub.s64 	%rd58, %rd57, %rd15;
	cvt.u64.u32 	%rd59, %r17;
	shl.b64 	%rd60, %rd59, 32;
	add.s64 	%rd61, %rd56, 1;
	shr.u64 	%rd62, %rd61, 10;
	add.s64 	%rd63, %rd62, 1;
	shr.u64 	%rd64, %rd63, 1;
	shl.b64 	%rd65, %rd58, 52;
	add.s64 	%rd66, %rd65, %rd64;
	add.s64 	%rd67, %rd66, 4602678819172646912;
	or.b64  	%rd68, %rd67, %rd60;
	mov.b64 	%fd4, %rd68;
$L__BB1_9:
	st.param.f64 	[func_retval0], %fd4;
	st.param.b32 	[func_retval0+8], %r46;
	ret;

}


// ===== COMPILED SASS (sm_100) =====

	.target	sm_100

	.elftype	@"ET_EXEC"


//--------------------- .note.nv.tkinfo           --------------------------
	.section	.note.nv.tkinfo,"",@"SHT_NOTE"
	.sectionflags	@"SHF_NOTE_NV_TKINFO"
	.tkinfo
        /*0018*/ 	.word	0x00000002
        /*0030*/ 	.string	""
        /*0030*/ 	.string	"ptxas"
        /*0030*/ 	.string	"Cuda compilation tools, release 13.0, V13.0.88"
        /*0030*/ 	.string	"Build cuda_13.0.r13.0/compiler.36424714_0"
        /*0030*/ 	.string	"-arch sm_100 -m 64 "



//--------------------- .note.nv.cuinfo           --------------------------
	.section	.note.nv.cuinfo,"",@"SHT_NOTE"
	.sectionflags	@"SHF_NOTE_NV_CUINFO"
        /*0018*/ 	.short	0x0002
        /*001a*/ 	.short	0x0064
        /*001c*/ 	.short	0x0082
	.zero		2


//--------------------- .nv.info                  --------------------------
	.section	.nv.info,"",@"SHT_CUDA_INFO"
	.align	4


	//----- nvinfo : EIATTR_REGCOUNT
	.align		4
        /*0000*/ 	.byte	0x04, 0x2f
        /*0002*/ 	.short	(.L_24 - .L_23)
	.align		4
.L_23:
        /*0004*/ 	.word	index@(_Z5binExPN4cuda3std3__47complexIdEEmi)
        /*0008*/ 	.word	0x00000028


	//----- nvinfo : EIATTR_FRAME_SIZE
	.align		4
.L_24:
        /*000c*/ 	.byte	0x04, 0x11
        /*000e*/ 	.short	(.L_26 - .L_25)
	.align		4
.L_25:
        /*0010*/ 	.word	index@($_Z5binExPN4cuda3std3__47complexIdEEmi$__internal_trig_reduction_slowpathd)
        /*0014*/ 	.word	0x00000040


	//----- nvinfo : EIATTR_FRAME_SIZE
	.align		4
.L_26:
        /*0018*/ 	.byte	0x04, 0x11
        /*001a*/ 	.short	(.L_28 - .L_27)
	.align		4
.L_27:
        /*001c*/ 	.word	index@($__internal_1_$__cuda_sm20_rem_u64)
        /*0020*/ 	.word	0x00000040


	//----- nvinfo : EIATTR_FRAME_SIZE
	.align		4
.L_28:
        /*0024*/ 	.byte	0x04, 0x11
        /*0026*/ 	.short	(.L_30 - .L_29)
	.align		4
.L_29:
        /*0028*/ 	.word	index@($__internal_0_$__cuda_sm20_div_rn_f64_full)
        /*002c*/ 	.word	0x00000040


	//----- nvinfo : EIATTR_FRAME_SIZE
	.align		4
.L_30:
        /*0030*/ 	.byte	0x04, 0x11
        /*0032*/ 	.short	(.L_32 - .L_31)
	.align		4
.L_31:
        /*0034*/ 	.word	index@(_Z5binExPN4cuda3std3__47complexIdEEmi)
        /*0038*/ 	.word	0x00000040


	//----- nvinfo : EIATTR_MIN_STACK_SIZE
	.align		4
.L_32:
        /*003c*/ 	.byte	0x04, 0x12
        /*003e*/ 	.short	(.L_34 - .L_33)
	.align		4
.L_33:
        /*0040*/ 	.word	index@(_Z5binExPN4cuda3std3__47complexIdEEmi)
        /*0044*/ 	.word	0x00000040
.L_34:


//--------------------- .nv.compat                --------------------------
	.section	.nv.compat,"",@"SHT_CUDA_COMPAT_INFO"
	.align	4
        /*0000*/ 	.byte	0x02, 0x09, 0x00, 0x00, 0x02, 0x02, 0x01, 0x00, 0x02, 0x05, 0x05, 0x00, 0x03, 0x07, 0x01, 0x01
        /*0010*/ 	.byte	0x02, 0x03, 0x00, 0x00, 0x02, 0x06, 0x01, 0x00, 0x04, 0x0b, 0x08, 0x00, 0x01, 0x00, 0x00, 0x00
        /*0020*/ 	.byte	0x00, 0x00, 0x00, 0x00


//--------------------- .nv.info._Z5binExPN4cuda3std3__47complexIdEEmi --------------------------
	.section	.nv.info._Z5binExPN4cuda3std3__47complexIdEEmi,"",@"SHT_CUDA_INFO"
	.sectionflags	@""
	.align	4


	//----- nvinfo : EIATTR_CUDA_API_VERSION
	.align		4
        /*0000*/ 	.byte	0x04, 0x37
        /*0002*/ 	.short	(.L_36 - .L_35)
.L_35:
        /*0004*/ 	.word	0x00000082


	//----- nvinfo : EIATTR_KPARAM_INFO
	.align		4
.L_36:
        /*0008*/ 	.byte	0x04, 0x17
        /*000a*/ 	.short	(.L_38 - .L_37)
.L_37:
        /*000c*/ 	.word	0x00000000
        /*0010*/ 	.short	0x0002
        /*0012*/ 	.short	0x0010
        /*0014*/ 	.byte	0x00, 0xf0, 0x11, 0x00


	//----- nvinfo : EIATTR_KPARAM_INFO
	.align		4
.L_38:
        /*0018*/ 	.byte	0x04, 0x17
        /*001a*/ 	.short	(.L_40 - .L_39)
.L_39:
        /*001c*/ 	.word	0x00000000
        /*0020*/ 	.short	0x0001
        /*0022*/ 	.short	0x0008
        /*0024*/ 	.byte	0x00, 0xf0, 0x21, 0x00


	//----- nvinfo : EIATTR_KPARAM_INFO
	.align		4
.L_40:
        /*0028*/ 	.byte	0x04, 0x17
        /*002a*/ 	.short	(.L_42 - .L_41)
.L_41:
        /*002c*/ 	.word	0x00000000
        /*0030*/ 	.short	0x0000
        /*0032*/ 	.short	0x0000
        /*0034*/ 	.byte	0x00, 0xf5, 0x21, 0x00


	//----- nvinfo : EIATTR_SPARSE_MMA_MASK
	.align		4
.L_42:
        /*0038*/ 	.byte	0x03, 0x50
        /*003a*/ 	.short	0x0000


	//----- nvinfo : EIATTR_MAXREG_COUNT
	.align		4
        /*003c*/ 	.byte	0x03, 0x1b
        /*003e*/ 	.short	0x00ff


	//----- nvinfo : EIATTR_NUM_BARRIERS
	.align		4
        /*0040*/ 	.byte	0x02, 0x4c
        /*0042*/ 	.byte	0x01
	.zero		1


	//----- nvinfo : EIATTR_EXTERNS
	.align		4
        /*0044*/ 	.byte	0x04, 0x0f
        /*0046*/ 	.short	(.L_44 - .L_43)


	//   ....[0]....
	.align		4
.L_43:
        /*0048*/ 	.word	index@(vprintf)


	//----- nvinfo : EIATTR_MERCURY_ISA_VERSION
	.align		4
.L_44:
        /*004c*/ 	.byte	0x03, 0x5f
        /*004e*/ 	.short	0x0101


	//----- nvinfo : EIATTR_INT_WARP_WIDE_INSTR_OFFSETS
	.align		4
        /*0050*/ 	.byte	0x04, 0x31
        /*0052*/ 	.short	(.L_46 - .L_45)


	//   ....[0]....
.L_45:
        /*0054*/ 	.word	0x00002520


	//   ....[1]....
        /*0058*/ 	.word	0x000026c0


	//----- nvinfo : EIATTR_COOP_GROUP_MASK_REGIDS
	.align		4
.L_46:
        /*005c*/ 	.byte	0x04, 0x29
        /*005e*/ 	.short	(.L_48 - .L_47)


	//   ....[0]....
.L_47:
        /*0060*/ 	.word	0xffffffff


	//   ....[1]....
        /*0064*/ 	.word	0xffffffff


	//   ....[2]....
        /*0068*/ 	.word	0x0500000f


	//   ....[3]....
        /*006c*/ 	.word	0x0500000f


	//----- nvinfo : EIATTR_COOP_GROUP_INSTR_OFFSETS
	.align		4
.L_48:
        /*0070*/ 	.byte	0x04, 0x28
        /*0072*/ 	.short	(.L_50 - .L_49)


	//   ....[0]....
.L_49:
        /*0074*/ 	.word	0x00002470


	//   ....[1]....
        /*0078*/ 	.word	0x00002790


	//   ....[2]....
        /*007c*/ 	.word	0x00002b30


	//   ....[3]....
        /*0080*/ 	.word	0x00002be0


	//----- nvinfo : EIATTR_VRC_CTA_INIT_COUNT
	.align		4
.L_50:
        /*0084*/ 	.byte	0x02, 0x4a
	.zero		1
	.zero		1


	//----- nvinfo : EIATTR_SYSCALL_OFFSETS
	.align		4
        /*0088*/ 	.byte	0x04, 0x46
        /*008a*/ 	.short	(.L_52 - .L_51)


	//   ....[0]....
.L_51:
        /*008c*/ 	.word	0x000001f0


	//   ....[1]....
        /*0090*/ 	.word	0x00000330


	//   ....[2]....
        /*0094*/ 	.word	0x000007e0


	//   ....[3]....
        /*0098*/ 	.word	0x00000880


	//   ....[4]....
        /*009c*/ 	.word	0x00000910


	//   ....[5]....
        /*00a0*/ 	.word	0x00000b50


	//   ....[6]....
        /*00a4*/ 	.word	0x00001660


	//   ....[7]....
        /*00a8*/ 	.word	0x000028a0


	//   ....[8]....
        /*00ac*/ 	.word	0x00002980


	//   ....[9]....
        /*00b0*/ 	.word	0x00002ab0


	//----- nvinfo : EIATTR_EXIT_INSTR_OFFSETS
	.align		4
.L_52:
        /*00b4*/ 	.byte	0x04, 0x1c
        /*00b6*/ 	.short	(.L_54 - .L_53)


	//   ....[0]....
.L_53:
        /*00b8*/ 	.word	0x000029f0


	//   ....[1]....
        /*00bc*/ 	.word	0x00002ac0


	//----- nvinfo : EIATTR_CRS_STACK_SIZE
	.align		4
.L_54:
        /*00c0*/ 	.byte	0x04, 0x1e
        /*00c2*/ 	.short	(.L_56 - .L_55)
.L_55:
        /*00c4*/ 	.word	0x00000000


	//----- nvinfo : EIATTR_CBANK_PARAM_SIZE
	.align		4
.L_56:
        /*00c8*/ 	.byte	0x03, 0x19
        /*00ca*/ 	.short	0x0014


	//----- nvinfo : EIATTR_PARAM_CBANK
	.align		4
        /*00cc*/ 	.byte	0x04, 0x0a
        /*00ce*/ 	.short	(.L_58 - .L_57)
	.align		4
.L_57:
        /*00d0*/ 	.word	index@(.nv.constant0._Z5binExPN4cuda3std3__47complexIdEEmi)
        /*00d4*/ 	.short	0x0380
        /*00d6*/ 	.short	0x0014


	//----- nvinfo : EIATTR_SW_WAR
	.align		4
.L_58:
        /*00d8*/ 	.byte	0x04, 0x36
        /*00da*/ 	.short	(.L_60 - .L_59)
.L_59:
        /*00dc*/ 	.word	0x00000008
.L_60:


//--------------------- .nv.callgraph             --------------------------
	.section	.nv.callgraph,"",@"SHT_CUDA_CALLGRAPH"
	.align	4
	.sectionentsize	8
	.align		4
        /*0000*/ 	.word	0x00000000
	.align		4
        /*0004*/ 	.word	0xffffffff
	.align		4
        /*0008*/ 	.word	index@(_Z5binExPN4cuda3std3__47complexIdEEmi)
	.align		4
        /*000c*/ 	.word	index@(vprintf)
	.align		4
        /*0010*/ 	.word	0x00000000
	.align		4
        /*0014*/ 	.word	0xfffffffe
	.align		4
        /*0018*/ 	.word	0x00000000
	.align		4
        /*001c*/ 	.word	0xfffffffd
	.align		4
        /*0020*/ 	.word	0x00000000
	.align		4
        /*0024*/ 	.word	0xfffffffc


//--------------------- .nv.constant4             --------------------------
	.section	.nv.constant4,"a",@progbits
	.align	8
	.align		8
.nv.constant4:
        /*0000*/ 	.dword	vprintf
	.align		8
        /*0008*/ 	.dword	precalc_xorwow_matrix
	.align		8
        /*0010*/ 	.dword	precalc_xorwow_offset_matrix
	.align		8
        /*0018*/ 	.dword	mrg32k3aM1
	.align		8
        /*0020*/ 	.dword	mrg32k3aM2
	.align		8
        /*0028*/ 	.dword	mrg32k3aM1SubSeq
	.align		8
        /*0030*/ 	.dword	mrg32k3aM2SubSeq
	.align		8
        /*0038*/ 	.dword	mrg32k3aM1Seq
	.align		8
        /*0040*/ 	.dword	mrg32k3aM2Seq
	.align		8
        /*0048*/ 	.dword	_ZN34_INTERNAL_738a2703_4_k_cu_8121db114cuda3std6ranges3__45__cpo4swapE
	.align		8
        /*0050*/ 	.dword	_ZN34_INTERNAL_738a2703_4_k_cu_8121db114cuda3std6ranges3__45__cpo9iter_moveE
	.align		8
        /*0058*/ 	.dword	$str
	.align		8
        /*0060*/ 	.dword	$str$1
	.align		8
        /*0068*/ 	.dword	$str$2
	.align		8
        /*0070*/ 	.dword	$str$3
	.align		8
        /*0078*/ 	.dword	$str$4
	.align		8
        /*0080*/ 	.dword	$str$5
	.align		8
        /*0088*/ 	.dword	$str$6
	.align		8
        /*0090*/ 	.dword	$str$7
	.align		8
        /*0098*/ 	.dword	$str$8
	.align		8
        /*00a0*/ 	.dword	$str$9
	.align		8
        /*00a8*/ 	.dword	__cudart_i2opi_d
	.align		8
        /*00b0*/ 	.dword	__cudart_sin_cos_coeffs


//--------------------- .nv.constant3             --------------------------
	.section	.nv.constant3,"a",@progbits
	.align	8
.nv.constant3:
	.type		__cr_lgamma_table,@object
	.size		__cr_lgamma_table,(.L_8 - __cr_lgamma_table)
__cr_lgamma_table:
        /*0000*/ 	.byte	0x00, 0x00, 0x00, 0x00, 0x00, 0x00, 0x00, 0x00, 0x00, 0x00, 0x00, 0x00, 0x00, 0x00, 0x00, 0x00
        /*0010*/ 	.byte	0xef, 0x39, 0xfa, 0xfe, 0x42, 0x2e, 0xe6, 0x3f, 0x02, 0x20, 0x2a, 0xfa, 0x0b, 0xab, 0xfc, 0x3f
        /*0020*/ 	.byte	0xf9, 0x2c, 0x92, 0x7c, 0xa7, 0x6c, 0x09, 0x40, 0xc9, 0x79, 0x44, 0x3c, 0x64, 0x26, 0x13, 0x40
        /*0030*/ 	.byte	0xca, 0x01, 0xcf, 0x3a, 0x27, 0x51, 0x1a, 0x40, 0x30, 0xcc, 0x2d, 0xf3, 0xe1, 0x0c, 0x21, 0x40
        /*0040*/ 	.byte	0x0d, 0xb7, 0xfc, 0x82, 0x8e, 0x35, 0x25, 0x40
.L_8:


//--------------------- .text._Z5binExPN4cuda3std3__47complexIdEEmi --------------------------
	.section	.text._Z5binExPN4cuda3std3__47complexIdEEmi,"ax",@progbits
	.align	128
        .global         _Z5binExPN4cuda3std3__47complexIdEEmi
        .type           _Z5binExPN4cuda3std3__47complexIdEEmi,@function
        .size           _Z5binExPN4cuda3std3__47complexIdEEmi,(.L_x_75 - _Z5binExPN4cuda3std3__47complexIdEEmi)
        .other          _Z5binExPN4cuda3std3__47complexIdEEmi,@"STO_CUDA_ENTRY STV_DEFAULT"
_Z5binExPN4cuda3std3__47complexIdEEmi:
.text._Z5binExPN4cuda3std3__47complexIdEEmi:
[----:B------:R-:W0:Y:S01]  /*0000*/  LDC R1, c[0x0][0x37c] ;  /* 0x0000df00ff017b82 */ /* 0x000e220000000800 */
[----:B------:R-:W1:Y:S07]  /*0010*/  LDCU UR6, c[0x0][0x2fc] ;  /* 0x00005f80ff0677ac */ /* 0x000e6e0008000800 */
[----:B------:R-:W2:Y:S01]  /*0020*/  LDC R22, c[0x0][0x360] ;  /* 0x0000d800ff167b82 */ /* 0x000ea20000000800 */
[----:B------:R-:W3:Y:S01]  /*0030*/  S2R R3, SR_TID.X ;  /* 0x0000000000037919 */ /* 0x000ee20000002100 */
[----:B0-----:R-:W-:Y:S01]  /*0040*/  VIADD R1, R1, 0xffffffc0 ;  /* 0xffffffc001017836 */ /* 0x001fe20000000000 */
[----:B------:R-:W0:Y:S01]  /*0050*/  LDCU UR37, c[0x0][0x370] ;  /* 0x00006e00ff2577ac */ /* 0x000e220008000800 */
[----:B------:R-:W-:Y:S01]  /*0060*/  MOV R16, 0x0 ;  /* 0x0000000000107802 */ /* 0x000fe20000000f00 */
[----:B------:R-:W4:Y:S03]  /*0070*/  LDCU UR36, c[0x0][0x374] ;  /* 0x00006e80ff2477ac */ /* 0x000f260008000800 */
[----:B------:R-:W3:Y:S01]  /*0080*/  S2UR UR38, SR_CTAID.X ;  /* 0x00000000002679c3 */ /* 0x000ee20000002500 */
[----:B------:R-:W4:Y:S01]  /*0090*/  LDCU UR4, c[0x0][0x378] ;  /* 0x00006f00ff0477ac */ /* 0x000f220008000800 */
[----:B------:R-:W2:Y:S06]  /*00a0*/  LDCU UR5, c[0x0][0x364] ;  /* 0x00006c80ff0577ac */ /* 0x000eac0008000800 */
[----:B------:R0:W1:Y:S01]  /*00b0*/  LDC.64 R8, c[0x4][R16] ;  /* 0x0100000010087b82 */ /* 0x0000620000000a00 */
[----:B------:R-:W5:Y:S01]  /*00c0*/  LDCU UR7, c[0x0][0x368] ;  /* 0x00006d00ff0777ac */ /* 0x000f620008000800 */
[----:B------:R-:W5:Y:S01]  /*00d0*/  LDCU.64 UR8, c[0x4][0x58] ;  /* 0x01000b00ff0877ac */ /* 0x000f620008000a00 */
[----:B----4-:R-:W-:Y:S01]  /*00e0*/  UIMAD UR36, UR36, UR4, URZ ;  /* 0x00000004242472a4 */ /* 0x010fe2000f8e02ff */
[----:B--2---:R-:W-:-:S03]  /*00f0*/  IMAD R0, R22, UR5, RZ ;  /* 0x0000000516007c24 */ /* 0x004fc6000f8e02ff */
[----:B0-----:R-:W-:Y:S01]  /*0100*/  UIMAD.WIDE.U32 UR4, UR36, UR37, URZ ;  /* 0x00000025240472a5 */ /* 0x001fe2000f8e00ff */
[----:B---3--:R-:W-:Y:S02]  /*0110*/  IMAD R22, R22, UR38, R3 ;  /* 0x0000002616167c24 */ /* 0x008fe4000f8e0203 */
[----:B-----5:R-:W-:-:S04]  /*0120*/  IMAD R0, R0, UR7, RZ ;  /* 0x0000000700007c24 */ /* 0x020fc8000f8e02ff */
[C---:B------:R-:W-:Y:S02]  /*0130*/  IMAD R5, R0.reuse, UR5, RZ ;  /* 0x0000000500057c24 */ /* 0x040fe4000f8e02ff */
[----:B------:R-:W-:Y:S02]  /*0140*/  IMAD.WIDE.U32 R10, R0, UR4, RZ ;  /* 0x00000004000a7c25 */ /* 0x000fe4000f8e00ff */
[----:B------:R-:W0:Y:S02]  /*0150*/  LDCU UR4, c[0x0][0x2f8] ;  /* 0x00005f00ff0477ac */ /* 0x000e240008000800 */
[----:B------:R-:W-:Y:S02]  /*0160*/  IMAD.IADD R11, R11, 0x1, R5 ;  /* 0x000000010b0b7824 */ /* 0x000fe400078e0205 */
[----:B------:R-:W-:Y:S02]  /*0170*/  IMAD.U32 R4, RZ, RZ, UR8 ;  /* 0x00000008ff047e24 */ /* 0x000fe4000f8e00ff */
[----:B------:R-:W-:Y:S01]  /*0180*/  IMAD.U32 R5, RZ, RZ, UR9 ;  /* 0x00000009ff057e24 */ /* 0x000fe2000f8e00ff */
[----:B------:R2:W-:Y:S01]  /*0190*/  STL.64 [R1], R10 ;  /* 0x0000000a01007387 */ /* 0x0005e20000100a00 */
[----:B0-----:R-:W-:-:S05]  /*01a0*/  IADD3 R2, P0, PT, R1, UR4, RZ ;  /* 0x0000000401027c10 */ /* 0x001fca000ff1e0ff */
[----:B-1----:R-:W-:Y:S02]  /*01b0*/  IMAD.X R23, RZ, RZ, UR6, P0 ;  /* 0x00000006ff177e24 */ /* 0x002fe400080e06ff */
[----:B------:R-:W-:Y:S02]  /*01c0*/  IMAD.MOV.U32 R6, RZ, RZ, R2 ;  /* 0x000000ffff067224 */ /* 0x000fe400078e0002 */
[----:B--2---:R-:W-:-:S07]  /*01d0*/  IMAD.MOV.U32 R7, RZ, RZ, R23 ;  /* 0x000000ffff077224 */ /* 0x004fce00078e0017 */
[----:B------:R-:W-:-:S07]  /*01e0*/  LEPC R20, `(.L_x_0) ;  /* 0x000000001014794e */ /* 0x000fce0000000000 */
[----:B------:R-:W-:Y:S05]  /*01f0*/  CALL.ABS.NOINC R8 ;  /* 0x0000000008007343 */ /* 0x000fea0003c00000 */
.L_x_0:
[----:B------:R-:W0:Y:S01]  /*0200*/  LDC.64 R4, c[0x0][0x388] ;  /* 0x0000e200ff047b82 */ /* 0x000e220000000a00 */
[----:B------:R-:W1:Y:S01]  /*0210*/  LDCU UR4, c[0x0][0x390] ;  /* 0x00007200ff0477ac */ /* 0x000e620008000800 */
[--C-:B------:R-:W-:Y:S01]  /*0220*/  SHF.R.S32.HI R19, RZ, 0x1f, R22.reuse ;  /* 0x0000001fff137819 */ /* 0x100fe20000011416 */
[----:B------:R-:W-:Y:S01]  /*0230*/  BSSY.RECONVERGENT B6, `(.L_x_1) ;  /* 0x0000011000067945 */ /* 0x000fe20003800200 */
[----:B-1----:R-:W-:-:S04]  /*0240*/  SHF.R.U32.HI R18, RZ, UR4, R22 ;  /* 0x00000004ff127c19 */ /* 0x002fc80008011616 */
[----:B------:R-:W-:Y:S02]  /*0250*/  LOP3.LUT R18, R18, 0x1, RZ, 0xc0, !PT ;  /* 0x0000000112127812 */ /* 0x000fe400078ec0ff */
[----:B0-----:R-:W-:-:S04]  /*0260*/  IADD3 R25, P0, PT, R4, -0x1, RZ ;  /* 0xffffffff04197810 */ /* 0x001fc80007f1e0ff */
[----:B------:R-:W-:Y:S02]  /*0270*/  IADD3.X R24, PT, PT, R5, -0x1, RZ, P0, !PT ;  /* 0xffffffff05187810 */ /* 0x000fe400007fe4ff */
[----:B------:R-:W-:-:S04]  /*0280*/  ISETP.NE.U32.AND P0, PT, R25, R22, PT ;  /* 0x000000161900720c */ /* 0x000fc80003f05070 */
[----:B------:R-:W-:-:S13]  /*0290*/  ISETP.NE.AND.EX P0, PT, R24, R19, PT, P0 ;  /* 0x000000131800720c */ /* 0x000fda0003f05300 */
[----:B------:R-:W-:Y:S05]  /*02a0*/  @P0 BRA `(.L_x_2) ;  /* 0x0000000000240947 */ /* 0x000fea0003800000 */
[----:B------:R0:W-:Y:S01]  /*02b0*/  STL [R1], R18 ;  /* 0x0000001201007387 */ /* 0x0001e20000100800 */
[----:B------:R-:W1:Y:S01]  /*02c0*/  LDC.64 R16, c[0x4][R16] ;  /* 0x0100000010107b82 */ /* 0x000e620000000a00 */
[----:B------:R-:W2:Y:S01]  /*02d0*/  LDCU.64 UR4, c[0x4][0x60] ;  /* 0x01000c00ff0477ac */ /* 0x000ea20008000a00 */
[----:B------:R-:W-:Y:S02]  /*02e0*/  IMAD.MOV.U32 R6, RZ, RZ, R2 ;  /* 0x000000ffff067224 */ /* 0x000fe400078e0002 */
[----:B------:R-:W-:Y:S02]  /*02f0*/  IMAD.MOV.U32 R7, RZ, RZ, R23 ;  /* 0x000000ffff077224 */ /* 0x000fe400078e0017 */
[----:B--2---:R-:W-:Y:S02]  /*0300*/  IMAD.U32 R4, RZ, RZ, UR4 ;  /* 0x00000004ff047e24 */ /* 0x004fe4000f8e00ff */
[----:B0-----:R-:W-:-:S07]  /*0310*/  IMAD.U32 R5, RZ, RZ, UR5 ;  /* 0x00000005ff057e24 */ /* 0x001fce000f8e00ff */
[----:B------:R-:W-:-:S07]  /*0320*/  LEPC R20, `(.L_x_2) ;  /* 0x000000001014794e */ /* 0x000fce0000000000 */
[----:B-1----:R-:W-:Y:S05]  /*0330*/  CALL.ABS.NOINC R16 ;  /* 0x0000000010007343 */ /* 0x002fea0003c00000 */
.L_x_2:
[----:B------:R-:W-:Y:S05]  /*0340*/  BSYNC.RECONVERGENT B6 ;  /* 0x0000000000067941 */ /* 0x000fea0003800200 */
.L_x_1:
[----:B------:R-:W0:Y:S01]  /*0350*/  LDCU UR4, c[0x0][0x390] ;  /* 0x00007200ff0477ac */ /* 0x000e220008000800 */
[----:B------:R-:W-:Y:S01]  /*0360*/  ISETP.NE.AND P0, PT, R18, RZ, PT ;  /* 0x000000ff1200720c */ /* 0x000fe20003f05270 */
[----:B------:R-:W-:Y:S01]  /*0370*/  IMAD.MOV.U32 R17, RZ, RZ, 0x1 ;  /* 0x00000001ff117424 */ /* 0x000fe200078e00ff */
[----:B------:R-:W-:Y:S04]  /*0380*/  BSSY.RECONVERGENT B0, `(.L_x_3) ;  /* 0x0000038000007945 */ /* 0x000fe80003800200 */
[----:B0-----:R-:W-:-:S04]  /*0390*/  SHF.L.U32 R17, R17, UR4, RZ ;  /* 0x0000000411117c19 */ /* 0x001fc800080006ff */
[----:B------:R-:W-:-:S04]  /*03a0*/  LOP3.LUT R16, R17, R22, RZ, 0x3c, !PT ;  /* 0x0000001611107212 */ /* 0x000fc800078e3cff */
[----:B------:R-:W-:Y:S01]  /*03b0*/  SHF.R.S32.HI R4, RZ, 0x1f, R16 ;  /* 0x0000001fff047819 */ /* 0x000fe20000011410 */
[----:B------:R-:W-:Y:S06]  /*03c0*/  @!P0 BRA `(.L_x_4) ;  /* 0x0000000000688947 */ /* 0x000fec0003800000 */
[-C--:B------:R-:W-:Y:S02]  /*03d0*/  IABS R6, R17.reuse ;  /* 0x0000001100067213 */ /* 0x080fe40000000000 */
[----:B------:R-:W-:Y:S02]  /*03e0*/  IABS R7, R17 ;  /* 0x0000001100077213 */ /* 0x000fe40000000000 */
[----:B------:R-:W0:Y:S01]  /*03f0*/  I2F.RP R0, R6 ;  /* 0x0000000600007306 */ /* 0x000e220000209400 */
[----:B------:R-:W-:Y:S02]  /*0400*/  ISETP.GE.AND P2, PT, R22, RZ, PT ;  /* 0x000000ff1600720c */ /* 0x000fe40003f46270 */
[----:B------:R-:W-:-:S05]  /*0410*/  IMAD.MOV R7, RZ, RZ, -R7 ;  /* 0x000000ffff077224 */ /* 0x000fca00078e0a07 */
[----:B0-----:R-:W0:Y:S02]  /*0420*/  MUFU.RCP R0, R0 ;  /* 0x0000000000007308 */ /* 0x001e240000001000 */
[----:B0-----:R-:W-:Y:S01]  /*0430*/  VIADD R4, R0, 0xffffffe ;  /* 0x0ffffffe00047836 */ /* 0x001fe20000000000 */
[----:B------:R-:W-:-:S05]  /*0440*/  IABS R0, R22 ;  /* 0x0000001600007213 */ /* 0x000fca0000000000 */
[----:B------:R0:W1:Y:S02]  /*0450*/  F2I.FTZ.U32.TRUNC.NTZ R5, R4 ;  /* 0x0000000400057305 */ /* 0x000064000021f000 */
[----:B0-----:R-:W-:Y:S02]  /*0460*/  IMAD.MOV.U32 R4, RZ, RZ, RZ ;  /* 0x000000ffff047224 */ /* 0x001fe400078e00ff */
[----:B-1----:R-:W-:-:S04]  /*0470*/  IMAD.MOV R3, RZ, RZ, -R5 ;  /* 0x000000ffff037224 */ /* 0x002fc800078e0a05 */
[----:B------:R-:W-:-:S04]  /*0480*/  IMAD R3, R3, R6, RZ ;  /* 0x0000000603037224 */ /* 0x000fc800078e02ff */
[----:B------:R-:W-:-:S04]  /*0490*/  IMAD.HI.U32 R5, R5, R3, R4 ;  /* 0x0000000305057227 */ /* 0x000fc800078e0004 */
[----:B------:R-:W-:Y:S02]  /*04a0*/  IMAD.MOV.U32 R3, RZ, RZ, R7 ;  /* 0x000000ffff037224 */ /* 0x000fe400078e0007 */
[----:B------:R-:W-:-:S04]  /*04b0*/  IMAD.HI.U32 R5, R5, R0, RZ ;  /* 0x0000000005057227 */ /* 0x000fc800078e00ff */
[----:B------:R-:W-:-:S05]  /*04c0*/  IMAD R5, R5, R3, R0 ;  /* 0x0000000305057224 */ /* 0x000fca00078e0200 */
[----:B------:R-:W-:-:S13]  /*04d0*/  ISETP.GT.U32.AND P0, PT, R6, R5, PT ;  /* 0x000000050600720c */ /* 0x000fda0003f04070 */
[----:B------:R-:W-:Y:S01]  /*04e0*/  @!P0 IMAD.IADD R5, R5, 0x1, -R6 ;  /* 0x0000000105058824 */ /* 0x000fe200078e0a06 */
[----:B------:R-:W-:-:S04]  /*04f0*/  ISETP.NE.AND P0, PT, R17, RZ, PT ;  /* 0x000000ff1100720c */ /* 0x000fc80003f05270 */
[----:B------:R-:W-:-:S13]  /*0500*/  ISETP.GT.U32.AND P1, PT, R6, R5, PT ;  /* 0x000000050600720c */ /* 0x000fda0003f24070 */
[----:B------:R-:W-:-:S04]  /*0510*/  @!P1 IMAD.IADD R5, R5, 0x1, -R6 ;  /* 0x0000000105059824 */ /* 0x000fc800078e0a06 */
[----:B------:R-:W-:Y:S01]  /*0520*/  @!P2 IMAD.MOV R5, RZ, RZ, -R5 ;  /* 0x000000ffff05a224 */ /* 0x000fe200078e0a05 */
[----:B------:R-:W-:-:S04]  /*0530*/  @!P0 LOP3.LUT R5, RZ, R17, RZ, 0x33, !PT ;  /* 0x00000011ff058212 */ /* 0x000fc800078e33ff */
[--C-:B------:R-:W-:Y:S01]  /*0540*/  SHF.R.S32.HI R27, RZ, 0x1f, R5.reuse ;  /* 0x0000001fff1b7819 */ /* 0x100fe20000011405 */
[----:B------:R-:W-:Y:S01]  /*0550*/  IMAD.MOV.U32 R26, RZ, RZ, R5 ;  /* 0x000000ffff1a7224 */ /* 0x000fe200078e0005 */
[----:B------:R-:W-:Y:S06]  /*0560*/  BRA `(.L_x_5) ;  /* 0x0000000000647947 */ /* 0x000fec0003800000 */
.L_x_4:
[----:B------:R-:W-:-:S04]  /*0570*/  SHF.R.S32.HI R3, RZ, 0x1f, R17 ;  /* 0x0000001fff037819 */ /* 0x000fc80000011411 */
[----:B------:R-:W-:-:S04]  /*0580*/  LOP3.LUT R0, R4, R3, RZ, 0xfc, !PT ;  /* 0x0000000304007212 */ /* 0x000fc800078efcff */
[----:B------:R-:W-:-:S13]  /*0590*/  ISETP.NE.U32.AND P0, PT, R0, RZ, PT ;  /* 0x000000ff0000720c */ /* 0x000fda0003f05070 */
[----:B------:R-:W-:Y:S05]  /*05a0*/  @P0 BRA `(.L_x_6) ;  /* 0x00000000004c0947 */ /* 0x000fea0003800000 */
[----:B------:R-:W0:Y:S01]  /*05b0*/  I2F.U32.RP R0, R17 ;  /* 0x0000001100007306 */ /* 0x000e220000209000 */
[----:B------:R-:W-:Y:S01]  /*05c0*/  IMAD.MOV R3, RZ, RZ, -R17 ;  /* 0x000000ffff037224 */ /* 0x000fe200078e0a11 */
[----:B------:R-:W-:Y:S01]  /*05d0*/  ISETP.NE.U32.AND P1, PT, R17, RZ, PT ;  /* 0x000000ff1100720c */ /* 0x000fe20003f25070 */
[----:B------:R-:W-:-:S05]  /*05e0*/  IMAD.MOV.U32 R27, RZ, RZ, RZ ;  /* 0x000000ffff1b7224 */ /* 0x000fca00078e00ff */
[----:B0-----:R-:W0:Y:S02]  /*05f0*/  MUFU.RCP R0, R0 ;  /* 0x0000000000007308 */ /* 0x001e240000001000 */
[----:B0-----:R-:W-:-:S06]  /*0600*/  VIADD R4, R0, 0xffffffe ;  /* 0x0ffffffe00047836 */ /* 0x001fcc0000000000 */
[----:B------:R0:W1:Y:S02]  /*0610*/  F2I.FTZ.U32.TRUNC.NTZ R5, R4 ;  /* 0x0000000400057305 */ /* 0x000064000021f000 */
[----:B0-----:R-:W-:Y:S02]  /*0620*/  IMAD.MOV.U32 R4, RZ, RZ, RZ ;  /* 0x000000ffff047224 */ /* 0x001fe400078e00ff */
[----:B-1----:R-:W-:-:S04]  /*0630*/  IMAD R3, R3, R5, RZ ;  /* 0x0000000503037224 */ /* 0x002fc800078e02ff */
[----:B------:R-:W-:-:S06]  /*0640*/  IMAD.HI.U32 R5, R5, R3, R4 ;  /* 0x0000000305057227 */ /* 0x000fcc00078e0004 */
[----:B------:R-:W-:-:S04]  /*0650*/  IMAD.HI.U32 R5, R5, R16, RZ ;  /* 0x0000001005057227 */ /* 0x000fc800078e00ff */
[----:B------:R-:W-:-:S04]  /*0660*/  IMAD.MOV R5, RZ, RZ, -R5 ;  /* 0x000000ffff057224 */ /* 0x000fc800078e0a05 */
[----:B------:R-:W-:-:S05]  /*0670*/  IMAD R26, R17, R5, R16 ;  /* 0x00000005111a7224 */ /* 0x000fca00078e0210 */
[----:B------:R-:W-:-:S13]  /*0680*/  ISETP.GE.U32.AND P0, PT, R26, R17, PT ;  /* 0x000000111a00720c */ /* 0x000fda0003f06070 */
[----:B------:R-:W-:-:S05]  /*0690*/  @P0 IMAD.IADD R26, R26, 0x1, -R17 ;  /* 0x000000011a1a0824 */ /* 0x000fca00078e0a11 */
[----:B------:R-:W-:-:S13]  /*06a0*/  ISETP.GE.U32.AND P0, PT, R26, R17, PT ;  /* 0x000000111a00720c */ /* 0x000fda0003f06070 */
[----:B------:R-:W-:Y:S01]  /*06b0*/  @P0 IMAD.IADD R26, R26, 0x1, -R17 ;  /* 0x000000011a1a0824 */ /* 0x000fe200078e0a11 */
[----:B------:R-:W-:Y:S01]  /*06c0*/  @!P1 LOP3.LUT R26, RZ, R17, RZ, 0x33, !PT ;  /* 0x00000011ff1a9212 */ /* 0x000fe200078e33ff */
[----:B------:R-:W-:Y:S06]  /*06d0*/  BRA `(.L_x_5) ;  /* 0x0000000000087947 */ /* 0x000fec0003800000 */
.L_x_6:
[----:B------:R-:W-:-:S07]  /*06e0*/  MOV R0, 0x700 ;  /* 0x0000070000007802 */ /* 0x000fce0000000f00 */
[----:B------:R-:W-:Y:S05]  /*06f0*/  CALL.REL.NOINC `($__internal_1_$__cuda_sm20_rem_u64) ;  /* 0x0000002800c07944 */ /* 0x000fea0003c00000 */
.L_x_5:
[----:B------:R-:W-:Y:S05]  /*0700*/  BSYNC.RECONVERGENT B0 ;  /* 0x0000000000007941 */ /* 0x000fea0003800200 */
.L_x_3:
[----:B------:R-:W-:Y:S01]  /*0710*/  ISETP.NE.U32.AND P0, PT, R25, R22, PT ;  /* 0x000000161900720c */ /* 0x000fe20003f05070 */
[----:B------:R-:W-:Y:S03]  /*0720*/  BSSY.RECONVERGENT B6, `(.L_x_7) ;  /* 0x0000044000067945 */ /* 0x000fe60003800200 */
[----:B------:R-:W-:-:S13]  /*0730*/  ISETP.NE.AND.EX P0, PT, R24, R19, PT, P0 ;  /* 0x000000131800720c */ /* 0x000fda0003f05300 */
[----:B------:R-:W-:Y:S05]  /*0740*/  @P0 BRA `(.L_x_8) ;  /* 0x0000000400040947 */ /* 0x000fea0003800000 */
[----:B------:R-:W-:Y:S01]  /*0750*/  MOV R0, 0x0 ;  /* 0x0000000000007802 */ /* 0x000fe20000000f00 */
[----:B------:R0:W-:Y:S01]  /*0760*/  STL [R1], R22 ;  /* 0x0000001601007387 */ /* 0x0001e20000100800 */
[----:B------:R-:W1:Y:S01]  /*0770*/  LDCU.64 UR4, c[0x4][0x68] ;  /* 0x01000d00ff0477ac */ /* 0x000e620008000a00 */
[----:B------:R-:W-:Y:S01]  /*0780*/  IMAD.MOV.U32 R6, RZ, RZ, R2 ;  /* 0x000000ffff067224 */ /* 0x000fe200078e0002 */
[----:B------:R0:W2:Y:S01]  /*0790*/  LDC.64 R8, c[0x4][R0] ;  /* 0x0100000000087b82 */ /* 0x0000a20000000a00 */
[----:B------:R-:W-:Y:S02]  /*07a0*/  IMAD.MOV.U32 R7, RZ, RZ, R23 ;  /* 0x000000ffff077224 */ /* 0x000fe400078e0017 */
[----:B-1----:R-:W-:Y:S02]  /*07b0*/  IMAD.U32 R4, RZ, RZ, UR4 ;  /* 0x00000004ff047e24 */ /* 0x002fe4000f8e00ff */
[----:B0-----:R-:W-:-:S07]  /*07c0*/  IMAD.U32 R5, RZ, RZ, UR5 ;  /* 0x00000005ff057e24 */ /* 0x001fce000f8e00ff */
[----:B------:R-:W-:-:S07]  /*07d0*/  LEPC R20, `(.L_x_9) ;  /* 0x000000001014794e */ /* 0x000fce0000000000 */
[----:B--2---:R-:W-:Y:S05]  /*07e0*/  CALL.ABS.NOINC R8 ;  /* 0x0000000008007343 */ /* 0x004fea0003c00000 */
.L_x_9:
[----:B------:R-:W-:Y:S01]  /*07f0*/  MOV R19, 0x0 ;  /* 0x0000000000137802 */ /* 0x000fe20000000f00 */
[----:B------:R0:W-:Y:S01]  /*0800*/  STL.64 [R1], R26 ;  /* 0x0000001a01007387 */ /* 0x0001e20000100a00 */
        /* <DEDUP_REMOVED lines=8> */
.L_x_10:
[----:B------:R0:W-:Y:S01]  /*0890*/  STL [R1], R17 ;  /* 0x0000001101007387 */ /* 0x0001e20000100800 */
[----:B------:R0:W1:Y:S01]  /*08a0*/  LDC.64 R8, c[0x4][R19] ;  /* 0x0100000013087b82 */ /* 0x0000620000000a00 */
[----:B------:R-:W2:Y:S01]  /*08b0*/  LDCU.64 UR4, c[0x4][0x78] ;  /* 0x01000f00ff0477ac */ /* 0x000ea20008000a00 */
[----:B------:R-:W-:Y:S02]  /*08c0*/  IMAD.MOV.U32 R6, RZ, RZ, R2 ;  /* 0x000000ffff067224 */ /* 0x000fe400078e0002 */
[----:B------:R-:W-:Y:S02]  /*08d0*/  IMAD.MOV.U32 R7, RZ, RZ, R23 ;  /* 0x000000ffff077224 */ /* 0x000fe400078e0017 */
[----:B--2---:R-:W-:Y:S02]  /*08e0*/  IMAD.U32 R4, RZ, RZ, UR4 ;  /* 0x00000004ff047e24 */ /* 0x004fe4000f8e00ff */
[----:B0-----:R-:W-:-:S07]  /*08f0*/  IMAD.U32 R5, RZ, RZ, UR5 ;  /* 0x00000005ff057e24 */ /* 0x001fce000f8e00ff */
[----:B------:R-:W-:-:S07]  /*0900*/  LEPC R20, `(.L_x_11) ;  /* 0x000000001014794e */ /* 0x000fce0000000000 */
[----:B-1----:R-:W-:Y:S05]  /*0910*/  CALL.ABS.NOINC R8 ;  /* 0x0000000008007343 */ /* 0x002fea0003c00000 */
.L_x_11:
[----:B------:R-:W0:Y:S01]  /*0920*/  I2F.F64 R4, R17 ;  /* 0x0000001100047312 */ /* 0x000e220000201c00 */
[----:B------:R-:W-:Y:S01]  /*0930*/  IMAD.MOV.U32 R6, RZ, RZ, 0x1 ;  /* 0x00000001ff067424 */ /* 0x000fe200078e00ff */
[----:B------:R-:W-:Y:S06]  /*0940*/  BSSY.RECONVERGENT B0, `(.L_x_12) ;  /* 0x0000017000007945 */ /* 0x000fec0003800200 */
[----:B------:R-:W1:Y:S08]  /*0950*/  I2F.F64.U64 R12, R26 ;  /* 0x0000001a000c7312 */ /* 0x000e700000301800 */
[----:B0-----:R-:W0:Y:S02]  /*0960*/  MUFU.RCP64H R7, R5 ;  /* 0x0000000500077308 */ /* 0x001e240000001800 */
[----:B0-----:R-:W-:-:S08]  /*0970*/  DFMA R8, -R4, R6, 1 ;  /* 0x3ff000000408742b */ /* 0x001fd00000000106 */
[----:B------:R-:W-:-:S08]  /*0980*/  DFMA R8, R8, R8, R8 ;  /* 0x000000080808722b */ /* 0x000fd00000000008 */
[----:B------:R-:W-:-:S08]  /*0990*/  DFMA R8, R6, R8, R6 ;  /* 0x000000080608722b */ /* 0x000fd00000000006 */
[----:B------:R-:W-:-:S08]  /*09a0*/  DFMA R6, -R4, R8, 1 ;  /* 0x3ff000000406742b */ /* 0x000fd00000000108 */
[----:B------:R-:W-:-:S08]  /*09b0*/  DFMA R6, R8, R6, R8 ;  /* 0x000000060806722b */ /* 0x000fd00000000008 */
[----:B-1----:R-:W-:-:S08]  /*09c0*/  DMUL R8, R12, -R6 ;  /* 0x800000060c087228 */ /* 0x002fd00000000000 */
[----:B------:R-:W-:-:S08]  /*09d0*/  DFMA R10, -R4, R8, -R12 ;  /* 0x00000008040a722b */ /* 0x000fd0000000090c */
[----:B------:R-:W-:Y:S02]  /*09e0*/  DFMA R8, R6, R10, R8 ;  /* 0x0000000a0608722b */ /* 0x000fe40000000008 */
[----:B------:R-:W-:-:S08]  /*09f0*/  DADD R6, -RZ, -R12 ;  /* 0x00000000ff067229 */ /* 0x000fd0000000090c */
[----:B------:R-:W-:Y:S02]  /*0a00*/  FFMA R0, RZ, R5, R9 ;  /* 0x00000005ff007223 */ /* 0x000fe40000000009 */
[----:B------:R-:W-:-:S03]  /*0a10*/  FSETP.GEU.AND P1, PT, |R7|, 6.5827683646048100446e-37, PT ;  /* 0x036000000700780b */ /* 0x000fc60003f2e200 */
[----:B------:R-:W-:-:S13]  /*0a20*/  FSETP.GT.AND P0, PT, |R0|, 1.469367938527859385e-39, PT ;  /* 0x001000000000780b */ /* 0x000fda0003f04200 */
[----:B------:R-:W-:Y:S05]  /*0a30*/  @P0 BRA P1, `(.L_x_13) ;  /* 0x00000000001c0947 */ /* 0x000fea0000800000 */
[----:B------:R-:W-:Y:S01]  /*0a40*/  IMAD.MOV.U32 R10, RZ, RZ, R6 ;  /* 0x000000ffff0a7224 */ /* 0x000fe200078e0006 */
[----:B------:R-:W-:Y:S01]  /*0a50*/  MOV R30, 0xa90 ;  /* 0x00000a90001e7802 */ /* 0x000fe20000000f00 */
[----:B------:R-:W-:Y:S02]  /*0a60*/  IMAD.MOV.U32 R11, RZ, RZ, R7 ;  /* 0x000000ffff0b7224 */ /* 0x000fe400078e0007 */
[----:B------:R-:W-:-:S07]  /*0a70*/  IMAD.MOV.U32 R9, RZ, RZ, R5 ;  /* 0x000000ffff097224 */ /* 0x000fce00078e0005 */
[----:B------:R-:W-:Y:S05]  /*0a80*/  CALL.REL.NOINC `($__internal_0_$__cuda_sm20_div_rn_f64_full) ;  /* 0x0000002000687944 */ /* 0x000fea0003c00000 */
[----:B------:R-:W-:Y:S02]  /*0a90*/  IMAD.MOV.U32 R8, RZ, RZ, R4 ;  /* 0x000000ffff087224 */ /* 0x000fe400078e0004 */
[----:B------:R-:W-:-:S07]  /*0aa0*/  IMAD.MOV.U32 R9, RZ, RZ, R5 ;  /* 0x000000ffff097224 */ /* 0x000fce00078e0005 */
.L_x_13:
[----:B------:R-:W-:Y:S05]  /*0ab0*/  BSYNC.RECONVERGENT B0 ;  /* 0x0000000000007941 */ /* 0x000fea0003800200 */
.L_x_12:
        /* <DEDUP_REMOVED lines=10> */
.L_x_8:
[----:B------:R-:W-:Y:S05]  /*0b60*/  BSYNC.RECONVERGENT B6 ;  /* 0x0000000000067941 */ /* 0x000fea0003800200 */
.L_x_7:
[----:B------:R-:W0:Y:S01]  /*0b70*/  I2F.F64 R6, R17 ;  /* 0x0000001100067312 */ /* 0x000e220000201c00 */
[----:B------:R-:W-:Y:S01]  /*0b80*/  IMAD.MOV.U32 R4, RZ, RZ, 0x1 ;  /* 0x00000001ff047424 */ /* 0x000fe200078e00ff */
[----:B------:R-:W-:Y:S01]  /*0b90*/  UMOV UR4, 0x33145c07 ;  /* 0x33145c0700047882 */ /* 0x000fe20000000000 */
[----:B------:R-:W-:Y:S01]  /*0ba0*/  UMOV UR5, 0x3c91a626 ;  /* 0x3c91a62600057882 */ /* 0x000fe20000000000 */
[----:B------:R-:W-:Y:S04]  /*0bb0*/  BSSY.RECONVERGENT B0, `(.L_x_14) ;  /* 0x000001a000007945 */ /* 0x000fe80003800200 */
[----:B------:R-:W1:Y:S08]  /*0bc0*/  I2F.F64.U64 R26, R26 ;  /* 0x0000001a001a7312 */ /* 0x000e700000301800 */
[----:B0-----:R-:W0:Y:S01]  /*0bd0*/  MUFU.RCP64H R5, R7 ;  /* 0x0000000700057308 */ /* 0x001e220000001800 */
[----:B-1----:R-:W-:Y:S01]  /*0be0*/  FSETP.GEU.AND P1, PT, |R27|, 6.5827683646048100446e-37, PT ;  /* 0x036000001b00780b */ /* 0x002fe20003f2e200 */
[----:B0-----:R-:W-:-:S08]  /*0bf0*/  DFMA R8, -R6, R4, 1 ;  /* 0x3ff000000608742b */ /* 0x001fd00000000104 */
[----:B------:R-:W-:-:S08]  /*0c00*/  DFMA R8, R8, R8, R8 ;  /* 0x000000080808722b */ /* 0x000fd00000000008 */
[----:B------:R-:W-:-:S08]  /*0c10*/  DFMA R8, R4, R8, R4 ;  /* 0x000000080408722b */ /* 0x000fd00000000004 */
[----:B------:R-:W-:-:S08]  /*0c20*/  DFMA R4, -R6, R8, 1 ;  /* 0x3ff000000604742b */ /* 0x000fd00000000108 */
[----:B------:R-:W-:-:S08]  /*0c30*/  DFMA R10, R8, R4, R8 ;  /* 0x00000004080a722b */ /* 0x000fd00000000008 */
[----:B------:R-:W-:-:S08]  /*0c40*/  DMUL R4, R10, R26 ;  /* 0x0000001a0a047228 */ /* 0x000fd00000000000 */
[----:B------:R-:W-:-:S08]  /*0c50*/  DFMA R8, -R6, R4, R26 ;  /* 0x000000040608722b */ /* 0x000fd0000000011a */
[----:B------:R-:W-:Y:S02]  /*0c60*/  DFMA R4, R10, R8, R4 ;  /* 0x000000080a04722b */ /* 0x000fe40000000004 */
[----:B------:R-:W-:Y:S01]  /*0c70*/  DADD R8, RZ, -UR4 ;  /* 0x80000004ff087e29 */ /* 0x000fe20008000000 */
[----:B------:R-:W-:Y:S01]  /*0c80*/  UMOV UR4, 0x54442d18 ;  /* 0x54442d1800047882 */ /* 0x000fe20000000000 */
[----:B------:R-:W-:-:S06]  /*0c90*/  UMOV UR5, 0x3ff921fb ;  /* 0x3ff921fb00057882 */ /* 0x000fcc0000000000 */
[----:B------:R-:W-:Y:S01]  /*0ca0*/  FFMA R0, RZ, R7, R5 ;  /* 0x00000007ff007223 */ /* 0x000fe20000000005 */
[----:B------:R-:W-:-:S04]  /*0cb0*/  DADD R8, -R8, UR4 ;  /* 0x0000000408087e29 */ /* 0x000fc80008000100 */
[----:B------:R-:W-:-:S04]  /*0cc0*/  FSETP.GT.AND P0, PT, |R0|, 1.469367938527859385e-39, PT ;  /* 0x001000000000780b */ /* 0x000fc80003f04200 */
[----:B------:R-:W-:-:S09]  /*0cd0*/  DMUL R20, R8, -2 ;  /* 0xc000000008147828 */ /* 0x000fd20000000000 */
[----:B------:R-:W-:Y:S05]  /*0ce0*/  @P0 BRA P1, `(.L_x_15) ;  /* 0x0000000000180947 */ /* 0x000fea0000800000 */
[----:B------:R-:W-:Y:S01]  /*0cf0*/  IMAD.MOV.U32 R10, RZ, RZ, R26 ;  /* 0x000000ffff0a7224 */ /* 0x000fe200078e001a */
[----:B------:R-:W-:Y:S01]  /*0d00*/  MOV R30, 0xd50 ;  /* 0x00000d50001e7802 */ /* 0x000fe20000000f00 */
[----:B------:R-:W-:Y:S02]  /*0d10*/  IMAD.MOV.U32 R11, RZ, RZ, R27 ;  /* 0x000000ffff0b7224 */ /* 0x000fe400078e001b */
[----:B------:R-:W-:Y:S02]  /*0d20*/  IMAD.MOV.U32 R4, RZ, RZ, R6 ;  /* 0x000000ffff047224 */ /* 0x000fe400078e0006 */
[----:B------:R-:W-:-:S07]  /*0d30*/  IMAD.MOV.U32 R9, RZ, RZ, R7 ;  /* 0x000000ffff097224 */ /* 0x000fce00078e0007 */
[----:B------:R-:W-:Y:S05]  /*0d40*/  CALL.REL.NOINC `($__internal_0_$__cuda_sm20_div_rn_f64_full) ;  /* 0x0000001c00b87944 */ /* 0x000fea0003c00000 */
.L_x_15:
[----:B------:R-:W-:Y:S05]  /*0d50*/  BSYNC.RECONVERGENT B0 ;  /* 0x0000000000007941 */ /* 0x000fea0003800200 */
.L_x_14:
[----:B------:R-:W-:Y:S01]  /*0d60*/  DMUL R20, R20, R4 ;  /* 0x0000000414147228 */ /* 0x000fe20000000000 */
[----:B------:R-:W0:Y:S01]  /*0d70*/  LDC.64 R26, c[0x0][0x358] ;  /* 0x0000d600ff1a7b82 */ /* 0x000e220000000a00 */
[----:B------:R-:W-:Y:S06]  /*0d80*/  BSSY.RECONVERGENT B0, `(.L_x_16) ;  /* 0x000001f000007945 */ /* 0x000fec0003800200 */
[----:B------:R-:W-:-:S14]  /*0d90*/  DSETP.NEU.AND P2, PT, |R20|, +INF , PT ;  /* 0x7ff000001400742a */ /* 0x000fdc0003f4d200 */
[----:B------:R-:W-:Y:S01]  /*0da0*/  @!P2 DMUL R28, RZ, R20 ;  /* 0x00000014ff1ca228 */ /* 0x000fe20000000000 */
[----:B------:R-:W-:Y:S01]  /*0db0*/  @!P2 IMAD.MOV.U32 R0, RZ, RZ, 0x1 ;  /* 0x00000001ff00a424 */ /* 0x000fe200078e00ff */
[----:B------:R-:W-:Y:S09]  /*0dc0*/  @!P2 BRA `(.L_x_17) ;  /* 0x000000000068a947 */ /* 0x000ff20003800000 */
[----:B------:R-:W-:Y:S01]  /*0dd0*/  UMOV UR4, 0x6dc9c883 ;  /* 0x6dc9c88300047882 */ /* 0x000fe20000000000 */
[----:B------:R-:W-:Y:S01]  /*0de0*/  UMOV UR5, 0x3fe45f30 ;  /* 0x3fe45f3000057882 */ /* 0x000fe20000000000 */
[C---:B------:R-:W-:Y:S01]  /*0df0*/  DSETP.GE.AND P0, PT, |R20|.reuse, 2.14748364800000000000e+09, PT ;  /* 0x41e000001400742a */ /* 0x040fe20003f06200 */
[----:B------:R-:W-:Y:S01]  /*0e00*/  BSSY.RECONVERGENT B1, `(.L_x_18) ;  /* 0x0000015000017945 */ /* 0x000fe20003800200 */
[----:B------:R-:W-:Y:S01]  /*0e10*/  DMUL R4, R20, UR4 ;  /* 0x0000000414047c28 */ /* 0x000fe20008000000 */
[----:B------:R-:W-:Y:S01]  /*0e20*/  UMOV UR4, 0x54442d18 ;  /* 0x54442d1800047882 */ /* 0x000fe20000000000 */
[----:B------:R-:W-:-:S04]  /*0e30*/  UMOV UR5, 0x3ff921fb ;  /* 0x3ff921fb00057882 */ /* 0x000fc80000000000 */
[----:B------:R-:W1:Y:S08]  /*0e40*/  F2I.F64 R0, R4 ;  /* 0x0000000400007311 */ /* 0x000e700000301100 */
[----:B-1----:R-:W1:Y:S02]  /*0e50*/  I2F.F64 R28, R0 ;  /* 0x00000000001c7312 */ /* 0x002e640000201c00 */
[----:B-1----:R-:W-:Y:S01]  /*0e60*/  DFMA R6, R28, -UR4, R20 ;  /* 0x800000041c067c2b */ /* 0x002fe20008000014 */
[----:B------:R-:W-:Y:S01]  /*0e70*/  UMOV UR4, 0x33145c00 ;  /* 0x33145c0000047882 */ /* 0x000fe20000000000 */
[----:B------:R-:W-:-:S06]  /*0e80*/  UMOV UR5, 0x3c91a626 ;  /* 0x3c91a62600057882 */ /* 0x000fcc0000000000 */
[----:B------:R-:W-:Y:S01]  /*0e90*/  DFMA R6, R28, -UR4, R6 ;  /* 0x800000041c067c2b */ /* 0x000fe20008000006 */
[----:B------:R-:W-:Y:S01]  /*0ea0*/  UMOV UR4, 0x252049c0 ;  /* 0x252049c000047882 */ /* 0x000fe20000000000 */
[----:B------:R-:W-:-:S06]  /*0eb0*/  UMOV UR5, 0x397b839a ;  /* 0x397b839a00057882 */ /* 0x000fcc0000000000 */
[----:B------:R-:W-:Y:S01]  /*0ec0*/  DFMA R28, R28, -UR4, R6 ;  /* 0x800000041c1c7c2b */ /* 0x000fe20008000006 */
[----:B------:R-:W-:Y:S10]  /*0ed0*/  @!P0 BRA `(.L_x_19) ;  /* 0x00000000001c8947 */ /* 0x000ff40003800000 */
[----:B------:R-:W-:Y:S01]  /*0ee0*/  IMAD.MOV.U32 R6, RZ, RZ, R20 ;  /* 0x000000ffff067224 */ /* 0x000fe200078e0014 */
[----:B------:R-:W-:Y:S01]  /*0ef0*/  MOV R0, 0xf20 ;  /* 0x00000f2000007802 */ /* 0x000fe20000000f00 */
[----:B------:R-:W-:-:S07]  /*0f00*/  IMAD.MOV.U32 R3, RZ, RZ, R21 ;  /* 0x000000ffff037224 */ /* 0x000fce00078e0015 */
[----:B0-----:R-:W-:Y:S05]  /*0f10*/  CALL.REL.NOINC `($_Z5binExPN4cuda3std3__47complexIdEEmi$__internal_trig_reduction_slowpathd) ;  /* 0x0000002400c07944 */ /* 0x001fea0003c00000 */
[----:B------:R-:W-:Y:S02]  /*0f20*/  IMAD.MOV.U32 R0, RZ, RZ, R3 ;  /* 0x000000ffff007224 */ /* 0x000fe400078e0003 */
[----:B------:R-:W-:Y:S02]  /*0f30*/  IMAD.MOV.U32 R28, RZ, RZ, R6 ;  /* 0x000000ffff1c7224 */ /* 0x000fe400078e0006 */
[----:B------:R-:W-:-:S07]  /*0f40*/  IMAD.MOV.U32 R29, RZ, RZ, R7 ;  /* 0x000000ffff1d7224 */ /* 0x000fce00078e0007 */
.L_x_19:
[----:B------:R-:W-:Y:S05]  /*0f50*/  BSYNC.RECONVERGENT B1 ;  /* 0x0000000000017941 */ /* 0x000fea0003800200 */
.L_x_18:
[----:B------:R-:W-:-:S07]  /*0f60*/  VIADD R0, R0, 0x1 ;  /* 0x0000000100007836 */ /* 0x000fce0000000000 */
.L_x_17:
[----:B------:R-:W-:Y:S05]  /*0f70*/  BSYNC.RECONVERGENT B0 ;  /* 0x0000000000007941 */ /* 0x000fea0003800200 */
.L_x_16:
[----:B------:R-:W1:Y:S01]  /*0f80*/  LDCU.64 UR4, c[0x4][0xb0] ;  /* 0x01001600ff0477ac */ /* 0x000e620008000a00 */
[----:B------:R-:W-:Y:S01]  /*0f90*/  IMAD.SHL.U32 R3, R0, 0x40, RZ ;  /* 0x0000004000037824 */ /* 0x000fe200078e00ff */
[----:B0-----:R-:W-:Y:S02]  /*0fa0*/  R2UR UR6, R26 ;  /* 0x000000001a0672ca */ /* 0x001fe400000e0000 */
[----:B------:R-:W-:Y:S02]  /*0fb0*/  R2UR UR7, R27 ;  /* 0x000000001b0772ca */ /* 0x000fe400000e0000 */
[----:B------:R-:W-:-:S04]  /*0fc0*/  LOP3.LUT R3, R3, 0x40, RZ, 0xc0, !PT ;  /* 0x0000004003037812 */ /* 0x000fc800078ec0ff */
[----:B-1----:R-:W-:-:S05]  /*0fd0*/  IADD3 R34, P0, PT, R3, UR4, RZ ;  /* 0x0000000403227c10 */ /* 0x002fca000ff1e0ff */
[----:B------:R-:W-:Y:S01]  /*0fe0*/  IMAD.X R35, RZ, RZ, UR5, P0 ;  /* 0x00000005ff237e24 */ /* 0x000fe200080e06ff */
[----:B------:R-:W-:-:S04]  /*0ff0*/  R2UR UR4, R26 ;  /* 0x000000001a0472ca */ /* 0x000fc800000e0000 */
[----:B------:R-:W2:Y:S01]  /*1000*/  LDG.E.128.CONSTANT R4, desc[UR6][R34.64] ;  /* 0x0000000622047981 */ /* 0x000ea2000c1e9d00 */
[----:B------:R-:W-:-:S13]  /*1010*/  R2UR UR5, R27 ;  /* 0x000000001b0572ca */ /* 0x000fda00000e0000 */
[----:B------:R-:W3:Y:S04]  /*1020*/  LDG.E.128.CONSTANT R8, desc[UR4][R34.64+0x10] ;  /* 0x0000100422087981 */ /* 0x000ee8000c1e9d00 */
[----:B------:R-:W4:Y:S01]  /*1030*/  LDG.E.128.CONSTANT R12, desc[UR4][R34.64+0x20] ;  /* 0x00002004220c7981 */ /* 0x000f22000c1e9d00 */
[----:B------:R-:W-:Y:S01]  /*1040*/  LOP3.LUT R3, R0, 0x1, RZ, 0xc0, !PT ;  /* 0x0000000100037812 */ /* 0x000fe200078ec0ff */
[----:B------:R-:W-:Y:S01]  /*1050*/  IMAD.MOV.U32 R32, RZ, RZ, 0x20fd8164 ;  /* 0x20fd8164ff207424 */ /* 0x000fe200078e00ff */
[----:B------:R-:W-:Y:S01]  /*1060*/  DMUL R30, R28, R28 ;  /* 0x0000001c1c1e7228 */ /* 0x000fe20000000000 */
[----:B------:R-:W-:Y:S01]  /*1070*/  BSSY.RECONVERGENT B0, `(.L_x_20) ;  /* 0x000002d000007945 */ /* 0x000fe20003800200 */
[----:B------:R-:W-:Y:S01]  /*1080*/  ISETP.NE.U32.AND P0, PT, R3, 0x1, PT ;  /* 0x000000010300780c */ /* 0x000fe20003f05070 */
[----:B------:R-:W-:-:S03]  /*1090*/  IMAD.MOV.U32 R3, RZ, RZ, 0x3da8ff83 ;  /* 0x3da8ff83ff037424 */ /* 0x000fc600078e00ff */
[----:B------:R-:W-:Y:S02]  /*10a0*/  FSEL R32, R32, -8.06006814911005101289e+34, !P0 ;  /* 0xf9785eba20207808 */ /* 0x000fe40004000000 */
[----:B------:R-:W-:-:S06]  /*10b0*/  FSEL R33, -R3, 0.11223486810922622681, !P0 ;  /* 0x3de5db6503217808 */ /* 0x000fcc0004000100 */
[----:B--2---:R-:W-:-:S08]  /*10c0*/  DFMA R4, R30, R32, R4 ;  /* 0x000000201e04722b */ /* 0x004fd00000000004 */
[----:B------:R-:W-:-:S08]  /*10d0*/  DFMA R4, R30, R4, R6 ;  /* 0x000000041e04722b */ /* 0x000fd00000000006 */
[----:B---3--:R-:W-:-:S08]  /*10e0*/  DFMA R4, R30, R4, R8 ;  /* 0x000000041e04722b */ /* 0x008fd00000000008 */
[----:B------:R-:W-:-:S08]  /*10f0*/  DFMA R4, R30, R4, R10 ;  /* 0x000000041e04722b */ /* 0x000fd0000000000a */
[----:B----4-:R-:W-:-:S08]  /*1100*/  DFMA R4, R30, R4, R12 ;  /* 0x000000041e04722b */ /* 0x010fd0000000000c */
[----:B------:R-:W-:-:S08]  /*1110*/  DFMA R4, R30, R4, R14 ;  /* 0x000000041e04722b */ /* 0x000fd0000000000e */
[----:B------:R-:W-:Y:S02]  /*1120*/  DFMA R28, R4, R28, R28 ;  /* 0x0000001c041c722b */ /* 0x000fe4000000001c */
[----:B------:R-:W-:-:S10]  /*1130*/  DFMA R4, R30, R4, 1 ;  /* 0x3ff000001e04742b */ /* 0x000fd40000000004 */
[----:B------:R-:W-:Y:S02]  /*1140*/  FSEL R6, R4, R28, !P0 ;  /* 0x0000001c04067208 */ /* 0x000fe40004000000 */
[----:B------:R-:W-:Y:S01]  /*1150*/  FSEL R7, R5, R29, !P0 ;  /* 0x0000001d05077208 */ /* 0x000fe20004000000 */
[----:B------:R-:W-:Y:S01]  /*1160*/  @!P2 DMUL R28, RZ, R20 ;  /* 0x00000014ff1ca228 */ /* 0x000fe20000000000 */
[----:B------:R-:W-:Y:S01]  /*1170*/  LOP3.LUT P0, RZ, R0, 0x2, RZ, 0xc0, !PT ;  /* 0x0000000200ff7812 */ /* 0x000fe2000780c0ff */
[----:B------:R-:W-:-:S03]  /*1180*/  @!P2 IMAD.MOV.U32 R0, RZ, RZ, RZ ;  /* 0x000000ffff00a224 */ /* 0x000fc600078e00ff */
[----:B------:R-:W-:-:S10]  /*1190*/  DADD R4, RZ, -R6 ;  /* 0x00000000ff047229 */ /* 0x000fd40000000806 */
[----:B------:R-:W-:Y:S02]  /*11a0*/  FSEL R34, R6, R4, !P0 ;  /* 0x0000000406227208 */ /* 0x000fe40004000000 */
[----:B------:R-:W-:Y:S01]  /*11b0*/  FSEL R35, R7, R5, !P0 ;  /* 0x0000000507237208 */ /* 0x000fe20004000000 */
[----:B------:R-:W-:Y:S06]  /*11c0*/  @!P2 BRA `(.L_x_21) ;  /* 0x00000000005ca947 */ /* 0x000fec0003800000 */
[----:B------:R-:W-:Y:S01]  /*11d0*/  UMOV UR4, 0x6dc9c883 ;  /* 0x6dc9c88300047882 */ /* 0x000fe20000000000 */
[----:B------:R-:W-:Y:S01]  /*11e0*/  UMOV UR5, 0x3fe45f30 ;  /* 0x3fe45f3000057882 */ /* 0x000fe20000000000 */
[C---:B------:R-:W-:Y:S02]  /*11f0*/  DSETP.GE.AND P0, PT, |R20|.reuse, 2.14748364800000000000e+09, PT ;  /* 0x41e000001400742a */ /* 0x040fe40003f06200 */
[----:B------:R-:W-:Y:S01]  /*1200*/  DMUL R4, R20, UR4 ;  /* 0x0000000414047c28 */ /* 0x000fe20008000000 */
[----:B------:R-:W-:Y:S01]  /*1210*/  UMOV UR4, 0x54442d18 ;  /* 0x54442d1800047882 */ /* 0x000fe20000000000 */
[----:B------:R-:W-:-:S04]  /*1220*/  UMOV UR5, 0x3ff921fb ;  /* 0x3ff921fb00057882 */ /* 0x000fc80000000000 */
[----:B------:R-:W0:Y:S08]  /*1230*/  F2I.F64 R0, R4 ;  /* 0x0000000400007311 */ /* 0x000e300000301100 */
[----:B0-----:R-:W0:Y:S02]  /*1240*/  I2F.F64 R28, R0 ;  /* 0x00000000001c7312 */ /* 0x001e240000201c00 */
[----:B0-----:R-:W-:Y:S01]  /*1250*/  DFMA R6, R28, -UR4, R20 ;  /* 0x800000041c067c2b */ /* 0x001fe20008000014 */
        /* <DEDUP_REMOVED lines=10> */
[----:B------:R-:W-:Y:S05]  /*1300*/  CALL.REL.NOINC `($_Z5binExPN4cuda3std3__47complexIdEEmi$__internal_trig_reduction_slowpathd) ;  /* 0x0000002000c47944 */ /* 0x000fea0003c00000 */
[----:B------:R-:W-:Y:S02]  /*1310*/  IMAD.MOV.U32 R0, RZ, RZ, R3 ;  /* 0x000000ffff007224 */ /* 0x000fe400078e0003 */
[----:B------:R-:W-:Y:S02]  /*1320*/  IMAD.MOV.U32 R28, RZ, RZ, R6 ;  /* 0x000000ffff1c7224 */ /* 0x000fe400078e0006 */
[----:B------:R-:W-:-:S07]  /*1330*/  IMAD.MOV.U32 R29, RZ, RZ, R7 ;  /* 0x000000ffff1d7224 */ /* 0x000fce00078e0007 */
.L_x_21:
[----:B------:R-:W-:Y:S05]  /*1340*/  BSYNC.RECONVERGENT B0 ;  /* 0x0000000000007941 */ /* 0x000fea0003800200 */
.L_x_20:
[----:B------:R-:W0:Y:S01]  /*1350*/  LDCU.64 UR4, c[0x4][0xb0] ;  /* 0x01001600ff0477ac */ /* 0x000e220008000a00 */
[----:B------:R-:W-:Y:S01]  /*1360*/  IMAD.SHL.U32 R3, R0, 0x40, RZ ;  /* 0x0000004000037824 */ /* 0x000fe200078e00ff */
[----:B------:R-:W-:Y:S02]  /*1370*/  R2UR UR6, R26 ;  /* 0x000000001a0672ca */ /* 0x000fe400000e0000 */
[----:B------:R-:W-:Y:S02]  /*1380*/  R2UR UR7, R27 ;  /* 0x000000001b0772ca */ /* 0x000fe400000e0000 */
[----:B------:R-:W-:-:S04]  /*1390*/  LOP3.LUT R3, R3, 0x40, RZ, 0xc0, !PT ;  /* 0x0000004003037812 */ /* 0x000fc800078ec0ff */
[----:B0-----:R-:W-:-:S05]  /*13a0*/  IADD3 R32, P0, PT, R3, UR4, RZ ;  /* 0x0000000403207c10 */ /* 0x001fca000ff1e0ff */
[----:B------:R-:W-:Y:S01]  /*13b0*/  IMAD.X R33, RZ, RZ, UR5, P0 ;  /* 0x00000005ff217e24 */ /* 0x000fe200080e06ff */
[----:B------:R-:W-:-:S04]  /*13c0*/  R2UR UR4, R26 ;  /* 0x000000001a0472ca */ /* 0x000fc800000e0000 */
[----:B------:R-:W2:Y:S01]  /*13d0*/  LDG.E.128.CONSTANT R4, desc[UR6][R32.64] ;  /* 0x0000000620047981 */ /* 0x000ea2000c1e9d00 */
[----:B------:R-:W-:-:S13]  /*13e0*/  R2UR UR5, R27 ;  /* 0x000000001b0572ca */ /* 0x000fda00000e0000 */
[----:B------:R-:W3:Y:S04]  /*13f0*/  LDG.E.128.CONSTANT R8, desc[UR4][R32.64+0x10] ;  /* 0x0000100420087981 */ /* 0x000ee8000c1e9d00 */
[----:B------:R-:W4:Y:S01]  /*1400*/  LDG.E.128.CONSTANT R12, desc[UR4][R32.64+0x20] ;  /* 0x00002004200c7981 */ /* 0x000f22000c1e9d00 */
[C---:B------:R-:W-:Y:S01]  /*1410*/  LOP3.LUT R3, R0.reuse, 0x1, RZ, 0xc0, !PT ;  /* 0x0000000100037812 */ /* 0x040fe200078ec0ff */
[----:B------:R-:W-:Y:S01]  /*1420*/  IMAD.MOV.U32 R30, RZ, RZ, 0x20fd8164 ;  /* 0x20fd8164ff1e7424 */ /* 0x000fe200078e00ff */
[----:B------:R-:W-:Y:S01]  /*1430*/  DMUL R20, R28, R28 ;  /* 0x0000001c1c147228 */ /* 0x000fe20000000000 */
[----:B------:R-:W-:Y:S01]  /*1440*/  LOP3.LUT P1, RZ, R0, 0x2, RZ, 0xc0, !PT ;  /* 0x0000000200ff7812 */ /* 0x000fe2000782c0ff */
[----:B------:R-:W-:Y:S01]  /*1450*/  BSSY.RECONVERGENT B6, `(.L_x_22) ;  /* 0x0000022000067945 */ /* 0x000fe20003800200 */
[----:B------:R-:W-:Y:S01]  /*1460*/  ISETP.NE.U32.AND P0, PT, R3, 0x1, PT ;  /* 0x000000010300780c */ /* 0x000fe20003f05070 */
[----:B------:R-:W-:-:S03]  /*1470*/  IMAD.MOV.U32 R3, RZ, RZ, 0x3da8ff83 ;  /* 0x3da8ff83ff037424 */ /* 0x000fc600078e00ff */
[----:B------:R-:W-:Y:S02]  /*1480*/  FSEL R30, R30, -8.06006814911005101289e+34, !P0 ;  /* 0xf9785eba1e1e7808 */ /* 0x000fe40004000000 */
[----:B------:R-:W-:Y:S02]  /*1490*/  FSEL R31, -R3, 0.11223486810922622681, !P0 ;  /* 0x3de5db65031f7808 */ /* 0x000fe40004000100 */
[----:B------:R-:W-:-:S04]  /*14a0*/  SHF.R.S32.HI R3, RZ, 0x1f, R22 ;  /* 0x0000001fff037819 */ /* 0x000fc80000011416 */
        /* <DEDUP_REMOVED lines=9> */
[----:B------:R-:W-:Y:S02]  /*1540*/  FSEL R7, R5, R29, !P0 ;  /* 0x0000001d05077208 */ /* 0x000fe40004000000 */
[----:B------:R-:W-:-:S04]  /*1550*/  ISETP.NE.U32.AND P0, PT, R25, R22, PT ;  /* 0x000000161900720c */ /* 0x000fc80003f05070 */
[----:B------:R-:W-:Y:S01]  /*1560*/  ISETP.NE.AND.EX P0, PT, R24, R3, PT, P0 ;  /* 0x000000031800720c */ /* 0x000fe20003f05300 */
[----:B------:R-:W-:-:S10]  /*1570*/  DADD R4, RZ, -R6 ;  /* 0x00000000ff047229 */ /* 0x000fd40000000806 */
[----:B------:R-:W-:Y:S02]  /*1580*/  FSEL R36, R6, R4, !P1 ;  /* 0x0000000406247208 */ /* 0x000fe40004800000 */
[----:B------:R-:W-:Y:S01]  /*1590*/  FSEL R37, R7, R5, !P1 ;  /* 0x0000000507257208 */ /* 0x000fe20004800000 */
[----:B------:R-:W-:Y:S06]  /*15a0*/  @P0 BRA `(.L_x_23) ;  /* 0x0000000000300947 */ /* 0x000fec0003800000 */
[----:B------:R-:W-:Y:S01]  /*15b0*/  MOV R0, 0x0 ;  /* 0x0000000000007802 */ /* 0x000fe20000000f00 */
[----:B------:R0:W-:Y:S01]  /*15c0*/  STL [R1], R22 ;  /* 0x0000001601007387 */ /* 0x0001e20000100800 */
[----:B------:R-:W1:Y:S01]  /*15d0*/  LDCU.64 UR4, c[0x4][0x88] ;  /* 0x01001100ff0477ac */ /* 0x000e620008000a00 */
[----:B------:R-:W-:Y:S01]  /*15e0*/  IMAD.MOV.U32 R6, RZ, RZ, R2 ;  /* 0x000000ffff067224 */ /* 0x000fe200078e0002 */
[----:B------:R0:W2:Y:S01]  /*15f0*/  LDC.64 R8, c[0x4][R0] ;  /* 0x0100000000087b82 */ /* 0x0000a20000000a00 */
[----:B------:R0:W-:Y:S01]  /*1600*/  STL.64 [R1+0x8], R34 ;  /* 0x0000082201007387 */ /* 0x0001e20000100a00 */
[----:B------:R-:W-:-:S03]  /*1610*/  IMAD.MOV.U32 R7, RZ, RZ, R23 ;  /* 0x000000ffff077224 */ /* 0x000fc600078e0017 */
[----:B------:R0:W-:Y:S01]  /*1620*/  STL.64 [R1+0x10], R36 ;  /* 0x0000102401007387 */ /* 0x0001e20000100a00 */
[----:B-1----:R-:W-:Y:S02]  /*1630*/  IMAD.U32 R4, RZ, RZ, UR4 ;  /* 0x00000004ff047e24 */ /* 0x002fe4000f8e00ff */
[----:B0-----:R-:W-:-:S07]  /*1640*/  IMAD.U32 R5, RZ, RZ, UR5 ;  /* 0x00000005ff057e24 */ /* 0x001fce000f8e00ff */
[----:B------:R-:W-:-:S07]  /*1650*/  LEPC R20, `(.L_x_23) ;  /* 0x000000001014794e */ /* 0x000fce0000000000 */
[----:B--2---:R-:W-:Y:S05]  /*1660*/  CALL.ABS.NOINC R8 ;  /* 0x0000000008007343 */ /* 0x004fea0003c00000 */
.L_x_23:
[----:B------:R-:W-:Y:S05]  /*1670*/  BSYNC.RECONVERGENT B6 ;  /* 0x0000000000067941 */ /* 0x000fea0003800200 */
.L_x_22:
[----:B------:R-:W0:Y:S01]  /*1680*/  LDCU.64 UR4, c[0x0][0x380] ;  /* 0x00007000ff0477ac */ /* 0x000e220008000a00 */
[----:B------:R-:W-:Y:S01]  /*1690*/  ISETP.NE.AND P2, PT, R18, RZ, PT ;  /* 0x000000ff1200720c */ /* 0x000fe20003f45270 */
[----:B------:R-:W-:Y:S01]  /*16a0*/  BSSY.RECONVERGENT B0, `(.L_x_24) ;  /* 0x00000cf000007945 */ /* 0x000fe20003800200 */
[----:B------:R-:W-:Y:S02]  /*16b0*/  SHF.R.S32.HI R3, RZ, 0x1f, R16 ;  /* 0x0000001fff037819 */ /* 0x000fe40000011410 */
[----:B------:R-:W-:Y:S02]  /*16c0*/  SHF.R.S32.HI R29, RZ, 0x1f, R22 ;  /* 0x0000001fff1d7819 */ /* 0x000fe40000011416 */
[----:B0-----:R-:W-:Y:S02]  /*16d0*/  LEA R32, P0, R16, UR4, 0x4 ;  /* 0x0000000410207c11 */ /* 0x001fe4000f8020ff */
[----:B------:R-:W-:Y:S02]  /*16e0*/  LEA R30, P1, R22, UR4, 0x4 ;  /* 0x00000004161e7c11 */ /* 0x000fe4000f8220ff */
[----:B------:R-:W-:-:S02]  /*16f0*/  LEA.HI.X R33, R16, UR5, R3, 0x4, P0 ;  /* 0x0000000510217c11 */ /* 0x000fc400080f2403 */
[----:B------:R-:W-:Y:S01]  /*1700*/  LEA.HI.X R31, R22, UR5, R29, 0x4, P1 ;  /* 0x00000005161f7c11 */ /* 0x000fe200088f241d */
[----:B------:R-:W-:Y:S08]  /*1710*/  @!P2 BRA `(.L_x_25) ;  /* 0x000000040090a947 */ /* 0x000ff00003800000 */
[----:B------:R-:W-:Y:S02]  /*1720*/  R2UR UR4, R26 ;  /* 0x000000001a0472ca */ /* 0x000fe400000e0000 */
[----:B------:R-:W-:-:S13]  /*1730*/  R2UR UR5, R27 ;  /* 0x000000001b0572ca */ /* 0x000fda00000e0000 */
[----:B------:R-:W2:Y:S01]  /*1740*/  LDG.E.128 R4, desc[UR4][R30.64] ;  /* 0x000000041e047981 */ /* 0x000ea2000c1e1d00 */
[----:B------:R-:W-:Y:S01]  /*1750*/  BSSY.RECONVERGENT B1, `(.L_x_26) ;  /* 0x000005a000017945 */ /* 0x000fe20003800200 */
[----:B--2---:R-:W-:Y:S02]  /*1760*/  DMUL R14, R34, R6 ;  /* 0x00000006220e7228 */ /* 0x004fe40000000000 */
[-C--:B------:R-:W-:Y:S02]  /*1770*/  DMUL R12, R36, R4.reuse ;  /* 0x00000004240c7228 */ /* 0x080fe40000000000 */
[----:B------:R-:W-:Y:S02]  /*1780*/  DMUL R18, R34, R4 ;  /* 0x0000000422127228 */ /* 0x000fe40000000000 */
[----:B------:R-:W-:-:S04]  /*1790*/  DMUL R16, R36, R6 ;  /* 0x0000000624107228 */ /* 0x000fc80000000000 */
[----:B------:R-:W-:-:S04]  /*17a0*/  DADD R8, R14, R12 ;  /* 0x000000000e087229 */ /* 0x000fc8000000000c */
[----:B------:R-:W-:-:S04]  /*17b0*/  DADD R10, R18, -R16 ;  /* 0x00000000120a7229 */ /* 0x000fc80000000810 */
[----:B------:R-:W-:-:S06]  /*17c0*/  DSETP.NAN.AND P0, PT, R8, R8, PT ;  /* 0x000000080800722a */ /* 0x000fcc0003f08000 */
[----:B------:R-:W-:-:S14]  /*17d0*/  DSETP.NUM.OR P0, PT, R10, R10, !P0 ;  /* 0x0000000a0a00722a */ /* 0x000fdc0004707400 */
[----:B------:R-:W-:Y:S05]  /*17e0*/  @P0 BRA `(.L_x_27) ;  /* 0x0000000400400947 */ /* 0x000fea0003800000 */
[----:B------:R-:W-:Y:S01]  /*17f0*/  DSETP.NEU.AND P0, PT, |R34|, +INF , PT ;  /* 0x7ff000002200742a */ /* 0x000fe20003f0d200 */
[----:B------:R-:W-:Y:S04]  /*1800*/  BSSY.RECONVERGENT B2, `(.L_x_28) ;  /* 0x000001c000027945 */ /* 0x000fe80003800200 */
[----:B------:R-:W-:Y:S01]  /*1810*/  BSSY.RELIABLE B3, `(.L_x_29) ;  /* 0x000000b000037945 */ /* 0x000fe20003800100 */
[----:B------:R-:W-:Y:S02]  /*1820*/  IMAD.MOV.U32 R20, RZ, RZ, R6 ;  /* 0x000000ffff147224 */ /* 0x000fe400078e0006 */
[----:B------:R-:W-:Y:S02]  /*1830*/  IMAD.MOV.U32 R21, RZ, RZ, R7 ;  /* 0x000000ffff157224 */ /* 0x000fe400078e0007 */
[----:B------:R-:W-:-:S02]  /*1840*/  IMAD.MOV.U32 R6, RZ, RZ, 0x0 ;  /* 0x00000000ff067424 */ /* 0x000fc400078e00ff */
[----:B------:R-:W-:Y:S02]  /*1850*/  IMAD.MOV.U32 R7, RZ, RZ, 0x3ff00000 ;  /* 0x3ff00000ff077424 */ /* 0x000fe400078e00ff */
[----:B------:R-:W-:Y:S05]  /*1860*/  @!P0 BRA `(.L_x_30) ;  /* 0x0000000000148947 */ /* 0x000fea0003800000 */
[----:B------:R-:W-:Y:S01]  /*1870*/  DSETP.NEU.AND P1, PT, |R36|, +INF , PT ;  /* 0x7ff000002400742a */ /* 0x000fe20003f2d200 */
[----:B------:R-:W-:-:S13]  /*1880*/  PLOP3.LUT P0, PT, PT, PT, PT, 0x80, 0x8 ;  /* 0x000000000008781c */ /* 0x000fda0003f0f070 */
[----:B------:R-:W-:Y:S05]  /*1890*/  @P1 BREAK.RELIABLE B3 ;  /* 0x0000000000031942 */ /* 0x000fea0003800100 */
[----:B------:R-:W-:Y:S05]  /*18a0*/  @P1 BRA `(.L_x_31) ;  /* 0x0000000000441947 */ /* 0x000fea0003800000 */
[----:B------:R-:W-:-:S07]  /*18b0*/  CS2R R6, SRZ ;  /* 0x0000000000067805 */ /* 0x000fce000001ff00 */
.L_x_30:
[----:B------:R-:W-:Y:S05]  /*18c0*/  BSYNC.RELIABLE B3 ;  /* 0x0000000000037941 */ /* 0x000fea0003800100 */
.L_x_29:
[----:B------:R-:W-:Y:S01]  /*18d0*/  DSETP.NEU.AND P0, PT, |R36|, +INF , PT ;  /* 0x7ff000002400742a */ /* 0x000fe20003f0d200 */
[----:B------:R-:W-:Y:S01]  /*18e0*/  LOP3.LUT R35, R7, 0x80000000, R35, 0xb8, !PT ;  /* 0x8000000007237812 */ /* 0x000fe200078eb823 */
[----:B------:R-:W-:Y:S01]  /*18f0*/  DSETP.NAN.AND P1, PT, R20, R20, PT ;  /* 0x000000141400722a */ /* 0x000fe20003f28000 */
[----:B------:R-:W-:Y:S02]  /*1900*/  IMAD.MOV.U32 R34, RZ, RZ, R6 ;  /* 0x000000ffff227224 */ /* 0x000fe400078e0006 */
[----:B------:R-:W-:Y:S01]  /*1910*/  IMAD.MOV.U32 R36, RZ, RZ, RZ ;  /* 0x000000ffff247224 */ /* 0x000fe200078e00ff */
[----:B------:R-:W-:Y:S01]  /*1920*/  FSEL R3, RZ, 1.875, P0 ;  /* 0x3ff00000ff037808 */ /* 0x000fe20000000000 */
[----:B------:R-:W-:Y:S01]  /*1930*/  DSETP.NAN.AND P0, PT, R4, R4, PT ;  /* 0x000000040400722a */ /* 0x000fe20003f08000 */
[----:B------:R-:W-:Y:S02]  /*1940*/  FSEL R20, R20, RZ, !P1 ;  /* 0x000000ff14147208 */ /* 0x000fe40004800000 */
[----:B------:R-:W-:-:S02]  /*1950*/  LOP3.LUT R37, R3, 0x80000000, R37, 0xb8, !PT ;  /* 0x8000000003257812 */ /* 0x000fc400078eb825 */
[----:B------:R-:W-:Y:S02]  /*1960*/  LOP3.LUT R3, RZ, 0x80000000, R5, 0xb8, !PT ;  /* 0x80000000ff037812 */ /* 0x000fe400078eb805 */
[----:B------:R-:W-:Y:S02]  /*1970*/  FSEL R4, R4, RZ, !P0 ;  /* 0x000000ff04047208 */ /* 0x000fe40004000000 */
[----:B------:R-:W-:Y:S02]  /*1980*/  FSEL R5, R5, R3, !P0 ;  /* 0x0000000305057208 */ /* 0x000fe40004000000 */
[----:B------:R-:W-:Y:S02]  /*1990*/  LOP3.LUT R3, RZ, 0x80000000, R21, 0xb8, !PT ;  /* 0x80000000ff037812 */ /* 0x000fe400078eb815 */
[----:B------:R-:W-:Y:S02]  /*19a0*/  PLOP3.LUT P0, PT, PT, PT, PT, 0x8, 0x80 ;  /* 0x000000000080781c */ /* 0x000fe40003f0e170 */
[----:B------:R-:W-:-:S11]  /*19b0*/  FSEL R21, R21, R3, !P1 ;  /* 0x0000000315157208 */ /* 0x000fd60004800000 */
.L_x_31:
[----:B------:R-:W-:Y:S05]  /*19c0*/  BSYNC.RECONVERGENT B2 ;  /* 0x0000000000027941 */ /* 0x000fea0003800200 */
.L_x_28:
[----:B------:R-:W-:Y:S01]  /*19d0*/  DSETP.NEU.AND P1, PT, |R4|, +INF , PT ;  /* 0x7ff000000400742a */ /* 0x000fe20003f2d200 */
[----:B------:R-:W-:Y:S02]  /*19e0*/  IMAD.MOV.U32 R6, RZ, RZ, 0x0 ;  /* 0x00000000ff067424 */ /* 0x000fe400078e00ff */
[----:B------:R-:W-:-:S11]  /*19f0*/  IMAD.MOV.U32 R7, RZ, RZ, 0x3ff00000 ;  /* 0x3ff00000ff077424 */ /* 0x000fd600078e00ff */
[----:B------:R-:W-:Y:S05]  /*1a00*/  @!P1 BRA `(.L_x_32) ;  /* 0x00000000000c9947 */ /* 0x000fea0003800000 */
[----:B------:R-:W-:-:S14]  /*1a10*/  DSETP.NEU.AND P1, PT, |R20|, +INF , PT ;  /* 0x7ff000001400742a */ /* 0x000fdc0003f2d200 */
[----:B------:R-:W-:Y:S05]  /*1a20*/  @P1 BRA `(.L_x_33) ;  /* 0x0000000000401947 */ /* 0x000fea0003800000 */
[----:B------:R-:W-:-:S07]  /*1a30*/  CS2R R6, SRZ ;  /* 0x0000000000067805 */ /* 0x000fce000001ff00 */
.L_x_32:
[----:B------:R-:W-:Y:S01]  /*1a40*/  DSETP.NAN.AND P0, PT, R34, R34, PT ;  /* 0x000000222200722a */ /* 0x000fe20003f08000 */
[----:B------:R-:W-:Y:S01]  /*1a50*/  LOP3.LUT R3, RZ, 0x80000000, R35, 0xb8, !PT ;  /* 0x80000000ff037812 */ /* 0x000fe200078eb823 */
[----:B------:R-:W-:Y:S01]  /*1a60*/  DSETP.NEU.AND P2, PT, |R20|, +INF , PT ;  /* 0x7ff000001400742a */ /* 0x000fe20003f4d200 */
[----:B------:R-:W-:Y:S01]  /*1a70*/  LOP3.LUT R5, R7, 0x80000000, R5, 0xb8, !PT ;  /* 0x8000000007057812 */ /* 0x000fe200078eb805 */
[----:B------:R-:W-:Y:S01]  /*1a80*/  DSETP.NAN.AND P1, PT, R36, R36, PT ;  /* 0x000000242400722a */ /* 0x000fe20003f28000 */
[----:B------:R-:W-:Y:S01]  /*1a90*/  LOP3.LUT R7, RZ, 0x80000000, R37, 0xb8, !PT ;  /* 0x80000000ff077812 */ /* 0x000fe200078eb825 */
[----:B------:R-:W-:Y:S01]  /*1aa0*/  IMAD.MOV.U32 R4, RZ, RZ, R6 ;  /* 0x000000ffff047224 */ /* 0x000fe200078e0006 */
[----:B------:R-:W-:Y:S01]  /*1ab0*/  FSEL R35, R35, R3, !P0 ;  /* 0x0000000323237208 */ /* 0x000fe20004000000 */
[----:B------:R-:W-:Y:S01]  /*1ac0*/  IMAD.MOV.U32 R20, RZ, RZ, RZ ;  /* 0x000000ffff147224 */ /* 0x000fe200078e00ff */
[----:B------:R-:W-:Y:S02]  /*1ad0*/  FSEL R3, RZ, 1.875, P2 ;  /* 0x3ff00000ff037808 */ /* 0x000fe40001000000 */
[----:B------:R-:W-:-:S02]  /*1ae0*/  FSEL R34, R34, RZ, !P0 ;  /* 0x000000ff22227208 */ /* 0x000fc40004000000 */
[----:B------:R-:W-:Y:S02]  /*1af0*/  FSEL R37, R37, R7, !P1 ;  /* 0x0000000725257208 */ /* 0x000fe40004800000 */
[----:B------:R-:W-:Y:S02]  /*1b00*/  FSEL R36, R36, RZ, !P1 ;  /* 0x000000ff24247208 */ /* 0x000fe40004800000 */
[----:B------:R-:W-:Y:S01]  /*1b10*/  LOP3.LUT R21, R3, 0x80000000, R21, 0xb8, !PT ;  /* 0x8000000003157812 */ /* 0x000fe200078eb815 */
[----:B------:R-:W-:Y:S06]  /*1b20*/  BRA `(.L_x_34) ;  /* 0x0000000000587947 */ /* 0x000fec0003800000 */
.L_x_33:
[----:B------:R-:W-:Y:S05]  /*1b30*/  @!P0 BRA `(.L_x_34) ;  /* 0x0000000000548947 */ /* 0x000fea0003800000 */
[----:B------:R-:W-:Y:S02]  /*1b40*/  DSETP.NEU.AND P0, PT, |R16|, +INF , PT ;  /* 0x7ff000001000742a */ /* 0x000fe40003f0d200 */
[----:B------:R-:W-:-:S04]  /*1b50*/  DSETP.NEU.AND P1, PT, |R12|, +INF , PT ;  /* 0x7ff000000c00742a */ /* 0x000fc80003f2d200 */
[----:B------:R-:W-:-:S06]  /*1b60*/  DSETP.NEU.AND P0, PT, |R18|, +INF , P0 ;  /* 0x7ff000001200742a */ /* 0x000fcc000070d200 */
[----:B------:R-:W-:-:S14]  /*1b70*/  DSETP.NEU.AND P0, PT, |R14|, +INF , P0 ;  /* 0x7ff000000e00742a */ /* 0x000fdc000070d200 */
[----:B------:R-:W-:Y:S05]  /*1b80*/  @P0 BRA P1, `(.L_x_27) ;  /* 0x0000000000580947 */ /* 0x000fea0000800000 */
[----:B------:R-:W-:Y:S01]  /*1b90*/  DSETP.NAN.AND P0, PT, R34, R34, PT ;  /* 0x000000222200722a */ /* 0x000fe20003f08000 */
[----:B------:R-:W-:Y:S01]  /*1ba0*/  LOP3.LUT R3, RZ, 0x80000000, R35, 0xb8, !PT ;  /* 0x80000000ff037812 */ /* 0x000fe200078eb823 */
[----:B------:R-:W-:Y:S01]  /*1bb0*/  DSETP.NAN.AND P1, PT, R36, R36, PT ;  /* 0x000000242400722a */ /* 0x000fe20003f28000 */
[----:B------:R-:W-:Y:S01]  /*1bc0*/  LOP3.LUT R7, RZ, 0x80000000, R5, 0xb8, !PT ;  /* 0x80000000ff077812 */ /* 0x000fe200078eb805 */
[----:B------:R-:W-:Y:S01]  /*1bd0*/  DSETP.NAN.AND P2, PT, R20, R20, PT ;  /* 0x000000141400722a */ /* 0x000fe20003f48000 */
[----:B------:R-:W-:Y:S02]  /*1be0*/  LOP3.LUT R9, RZ, 0x80000000, R21, 0xb8, !PT ;  /* 0x80000000ff097812 */ /* 0x000fe400078eb815 */
[----:B------:R-:W-:Y:S02]  /*1bf0*/  FSEL R35, R35, R3, !P0 ;  /* 0x0000000323237208 */ /* 0x000fe40004000000 */
[----:B------:R-:W-:Y:S01]  /*1c00*/  FSEL R34, R34, RZ, !P0 ;  /* 0x000000ff22227208 */ /* 0x000fe20004000000 */
[----:B------:R-:W-:Y:S01]  /*1c10*/  DSETP.NAN.AND P0, PT, R4, R4, PT ;  /* 0x000000040400722a */ /* 0x000fe20003f08000 */
[----:B------:R-:W-:-:S02]  /*1c20*/  LOP3.LUT R3, RZ, 0x80000000, R37, 0xb8, !PT ;  /* 0x80000000ff037812 */ /* 0x000fc400078eb825 */
[----:B------:R-:W-:Y:S02]  /*1c30*/  FSEL R36, R36, RZ, !P1 ;  /* 0x000000ff24247208 */ /* 0x000fe40004800000 */
[----:B------:R-:W-:Y:S02]  /*1c40*/  FSEL R37, R37, R3, !P1 ;  /* 0x0000000325257208 */ /* 0x000fe40004800000 */
[----:B------:R-:W-:Y:S02]  /*1c50*/  FSEL R5, R5, R7, !P0 ;  /* 0x0000000705057208 */ /* 0x000fe40004000000 */
[----:B------:R-:W-:Y:S02]  /*1c60*/  FSEL R4, R4, RZ, !P0 ;  /* 0x000000ff04047208 */ /* 0x000fe40004000000 */
[----:B------:R-:W-:Y:S02]  /*1c70*/  FSEL R21, R21, R9, !P2 ;  /* 0x0000000915157208 */ /* 0x000fe40005000000 */
[----:B------:R-:W-:-:S07]  /*1c80*/  FSEL R20, R20, RZ, !P2 ;  /* 0x000000ff14147208 */ /* 0x000fce0005000000 */
.L_x_34:
[C---:B------:R-:W-:Y:S02]  /*1c90*/  DMUL R6, R20.reuse, R36 ;  /* 0x0000002414067228 */ /* 0x040fe40000000000 */
[----:B------:R-:W-:-:S06]  /*1ca0*/  DMUL R20, R20, R34 ;  /* 0x0000002214147228 */ /* 0x000fcc0000000000 */
[C---:B------:R-:W-:Y:S02]  /*1cb0*/  DFMA R6, R4.reuse, R34, -R6 ;  /* 0x000000220406722b */ /* 0x040fe40000000806 */
[----:B------:R-:W-:-:S06]  /*1cc0*/  DFMA R20, R4, R36, R20 ;  /* 0x000000240414722b */ /* 0x000fcc0000000014 */
[----:B------:R-:W-:Y:S02]  /*1cd0*/  DMUL R10, R6, +INF ;  /* 0x7ff00000060a7828 */ /* 0x000fe40000000000 */
[----:B------:R-:W-:-:S11]  /*1ce0*/  DMUL R8, R20, +INF ;  /* 0x7ff0000014087828 */ /* 0x000fd60000000000 */
.L_x_27:
[----:B------:R-:W-:Y:S05]  /*1cf0*/  BSYNC.RECONVERGENT B1 ;  /* 0x0000000000017941 */ /* 0x000fea0003800200 */
.L_x_26:
[----:B------:R-:W-:Y:S02]  /*1d00*/  R2UR UR4, R26 ;  /* 0x000000001a0472ca */ /* 0x000fe400000e0000 */
[----:B------:R-:W-:-:S13]  /*1d10*/  R2UR UR5, R27 ;  /* 0x000000001b0572ca */ /* 0x000fda00000e0000 */
[----:B------:R-:W2:Y:S02]  /*1d20*/  LDG.E.128 R16, desc[UR4][R32.64] ;  /* 0x0000000420107981 */ /* 0x000ea4000c1e1d00 */
[----:B--2---:R-:W-:Y:S02]  /*1d30*/  DADD R16, R16, -R10 ;  /* 0x0000000010107229 */ /* 0x004fe4000000080a */
[----:B------:R-:W-:Y:S01]  /*1d40*/  DADD R18, R18, -R8 ;  /* 0x0000000012127229 */ /* 0x000fe20000000808 */
[----:B------:R-:W-:Y:S10]  /*1d50*/  BRA `(.L_x_35) ;  /* 0x00000004008c7947 */ /* 0x000ff40003800000 */
.L_x_25:
        /* <DEDUP_REMOVED lines=26> */
.L_x_40:
[----:B------:R-:W-:Y:S05]  /*1f00*/  BSYNC.RELIABLE B3 ;  /* 0x0000000000037941 */ /* 0x000fea0003800100 */
.L_x_39:
        /* <DEDUP_REMOVED lines=15> */
.L_x_41:
[----:B------:R-:W-:Y:S05]  /*2000*/  BSYNC.RECONVERGENT B2 ;  /* 0x0000000000027941 */ /* 0x000fea0003800200 */
.L_x_38:
[----:B------:R-:W-:Y:S01]  /*2010*/  DSETP.NEU.AND P1, PT, |R4|, +INF , PT ;  /* 0x7ff000000400742a */ /* 0x000fe20003f2d200 */
[----:B------:R-:W-:Y:S02]  /*2020*/  IMAD.MOV.U32 R6, RZ, RZ, 0x0 ;  /* 0x00000000ff067424 */ /* 0x000fe400078e00ff */
[----:B------:R-:W-:-:S11]  /*2030*/  IMAD.MOV.U32 R7, RZ, RZ, 0x3ff00000 ;  /* 0x3ff00000ff077424 */ /* 0x000fd600078e00ff */
[----:B------:R-:W-:Y:S05]  /*2040*/  @!P1 BRA `(.L_x_42) ;  /* 0x00000000000c9947 */ /* 0x000fea0003800000 */
[----:B------:R-:W-:-:S14]  /*2050*/  DSETP.NEU.AND P1, PT, |R20|, +INF , PT ;  /* 0x7ff000001400742a */ /* 0x000fdc0003f2d200 */
[----:B------:R-:W-:Y:S05]  /*2060*/  @P1 BRA `(.L_x_43) ;  /* 0x0000000000401947 */ /* 0x000fea0003800000 */
[----:B------:R-:W-:-:S07]  /*2070*/  CS2R R6, SRZ ;  /* 0x0000000000067805 */ /* 0x000fce000001ff00 */
.L_x_42:
        /* <DEDUP_REMOVED lines=15> */
.L_x_43:
        /* <DEDUP_REMOVED lines=22> */
.L_x_44:
[C---:B------:R-:W-:Y:S02]  /*22d0*/  DMUL R6, R20.reuse, R36 ;  /* 0x0000002414067228 */ /* 0x040fe40000000000 */
[----:B------:R-:W-:-:S06]  /*22e0*/  DMUL R20, R20, R34 ;  /* 0x0000002214147228 */ /* 0x000fcc0000000000 */
[C---:B------:R-:W-:Y:S02]  /*22f0*/  DFMA R6, R4.reuse, R34, -R6 ;  /* 0x000000220406722b */ /* 0x040fe40000000806 */
[----:B------:R-:W-:-:S06]  /*2300*/  DFMA R20, R4, R36, R20 ;  /* 0x000000240414722b */ /* 0x000fcc0000000014 */
[----:B------:R-:W-:Y:S02]  /*2310*/  DMUL R10, R6, +INF ;  /* 0x7ff00000060a7828 */ /* 0x000fe40000000000 */
[----:B------:R-:W-:-:S11]  /*2320*/  DMUL R8, R20, +INF ;  /* 0x7ff0000014087828 */ /* 0x000fd60000000000 */
.L_x_37:
[----:B------:R-:W-:Y:S05]  /*2330*/  BSYNC.RECONVERGENT B1 ;  /* 0x0000000000017941 */ /* 0x000fea0003800200 */
.L_x_36:
[----:B------:R-:W-:Y:S02]  /*2340*/  R2UR UR4, R26 ;  /* 0x000000001a0472ca */ /* 0x000fe400000e0000 */
[----:B------:R-:W-:-:S13]  /*2350*/  R2UR UR5, R27 ;  /* 0x000000001b0572ca */ /* 0x000fda00000e0000 */
[----:B------:R-:W2:Y:S02]  /*2360*/  LDG.E.128 R16, desc[UR4][R30.64] ;  /* 0x000000041e107981 */ /* 0x000ea4000c1e1d00 */
[----:B--2---:R-:W-:Y:S02]  /*2370*/  DADD R16, R16, R10 ;  /* 0x0000000010107229 */ /* 0x004fe4000000000a */
[----:B------:R-:W-:-:S11]  /*2380*/  DADD R18, R18, R8 ;  /* 0x0000000012127229 */ /* 0x000fd60000000008 */
.L_x_35:
[----:B------:R-:W-:Y:S05]  /*2390*/  BSYNC.RECONVERGENT B0 ;  /* 0x0000000000007941 */ /* 0x000fea0003800200 */
.L_x_24:
[----:B------:R-:W-:-:S05]  /*23a0*/  CS2R.32 R4, SR_CgaSize ;  /* 0x0000000000047805 */ /* 0x000fca0000008a00 */
[----:B------:R-:W-:-:S06]  /*23b0*/  IMAD R4, R4, -0xa0, RZ ;  /* 0xffffff6004047824 */ /* 0x000fcc00078e02ff */
[----:B------:R-:W0:Y:S01]  /*23c0*/  LDC R4, c[0x0][R4+0x258] ;  /* 0x0000960004047b82 */ /* 0x000e220000000800 */
[----:B------:R-:W-:-:S05]  /*23d0*/  CS2R.32 R5, SR_CgaSize ;  /* 0x0000000000057805 */ /* 0x000fca0000008a00 */
[----:B------:R-:W-:-:S06]  /*23e0*/  IMAD R5, R5, -0xa0, RZ ;  /* 0xffffff6005057824 */ /* 0x000fcc00078e02ff */
[----:B------:R-:W1:Y:S01]  /*23f0*/  LDC R5, c[0x0][R5+0x254] ;  /* 0x0000950005057b82 */ /* 0x000e620000000800 */
[----:B0-----:R-:W-:-:S04]  /*2400*/  ISETP.NE.U32.AND P0, PT, R4, RZ, PT ;  /* 0x000000ff0400720c */ /* 0x001fc80003f05070 */
[----:B-1----:R-:W-:-:S13]  /*2410*/  ISETP.NE.AND.EX P0, PT, R5, RZ, PT, P0 ;  /* 0x000000ff0500720c */ /* 0x002fda0003f05300 */
[----:B------:R-:W-:Y:S05]  /*2420*/  @P0 BRA `(.L_x_45) ;  /* 0x0000000000040947 */ /* 0x000fea0003800000 */
[----:B------:R-:W-:Y:S05]  /*2430*/  BPT.TRAP 0x1 ;  /* 0x000000040000795c */ /* 0x000fea0000300000 */
.L_x_45:
[----:B------:R-:W0:Y:S01]  /*2440*/  S2R R7, SR_TID.X ;  /* 0x0000000000077919 */ /* 0x000e220000002100 */
[----:B------:R-:W-:-:S03]  /*2450*/  UMOV UR4, 0xffffffff ;  /* 0xffffffff00047882 */ /* 0x000fc60000000000 */
[----:B------:R-:W-:Y:S05]  /*2460*/  BRA.DIV UR4, `(.L_x_46) ;  /* 0x0000000604987947 */ /* 0x000fea000b800000 */
[----:B------:R-:W-:Y:S06]  /*2470*/  BAR.SYNC.DEFER_BLOCKING 0x0 ;  /* 0x0000000000007b1d */ /* 0x000fec0000010000 */
.L_x_56:
[----:B------:R-:W0:Y:S01]  /*2480*/  S2R R0, SR_TID.Y ;  /* 0x0000000000007919 */ /* 0x000e220000002200 */
[----:B------:R-:W-:Y:S01]  /*2490*/  ISETP.NE.U32.AND P0, PT, R25, R22, PT ;  /* 0x000000161900720c */ /* 0x000fe20003f05070 */
[----:B------:R-:W-:Y:S01]  /*24a0*/  BSSY B0, `(.L_x_47) ;  /* 0x000002c000007945 */ /* 0x000fe20003800000 */
[----:B------:R-:W1:Y:S02]  /*24b0*/  S2R R3, SR_TID.Z ;  /* 0x0000000000037919 */ /* 0x000e640000002300 */
[----:B------:R-:W-:Y:S01]  /*24c0*/  ISETP.NE.AND.EX P0, PT, R24, R29, PT, P0 ;  /* 0x0000001d1800720c */ /* 0x000fe20003f05300 */
[----:B0-----:R-:W-:-:S05]  /*24d0*/  IMAD.IADD R0, R7, 0x1, R0 ;  /* 0x0000000107007824 */ /* 0x001fca00078e0200 */
[----:B-1----:R-:W-:-:S13]  /*24e0*/  LOP3.LUT P1, RZ, R0, R3, RZ, 0xfc, !PT ;  /* 0x0000000300ff7212 */ /* 0x002fda000782fcff */
[----:B------:R-:W-:Y:S05]  /*24f0*/  @P1 BRA `(.L_x_48) ;  /* 0x0000000000981947 */ /* 0x000fea0003800000 */
[----:B------:R-:W0:Y:S01]  /*2500*/  S2R R3, SR_LANEID ;  /* 0x0000000000037919 */ /* 0x000e220000000000 */
[----:B------:R-:W1:Y:S01]  /*2510*/  S2UR UR4, SR_CTAID.Y ;  /* 0x00000000000479c3 */ /* 0x000e620000002600 */
[----:B------:R-:W-:Y:S01]  /*2520*/  VOTEU.ANY UR8, UPT, PT ;  /* 0x0000000000087886 */ /* 0x000fe200038e0100 */
[----:B------:R-:W-:Y:S01]  /*2530*/  UIADD3 UR7, UPT, UPT, -UR36, URZ, URZ ;  /* 0x000000ff24077290 */ /* 0x000fe2000fffe1ff */
[----:B------:R-:W0:Y:S05]  /*2540*/  FLO.U32 R6, UR8 ;  /* 0x0000000800067d00 */ /* 0x000e2a00080e0000 */
[----:B------:R-:W2:Y:S03]  /*2550*/  S2UR UR5, SR_CTAID.Z ;  /* 0x00000000000579c3 */ /* 0x000ea60000002700 */
[----:B------:R-:W3:Y:S01]  /*2560*/  POPC R0, UR8 ;  /* 0x0000000800007d09 */ /* 0x000ee20008000000 */
[----:B-1----:R-:W-:Y:S01]  /*2570*/  UIADD3 UR4, UPT, UPT, UR38, UR4, URZ ;  /* 0x0000000426047290 */ /* 0x002fe2000fffe0ff */
[----:B0-----:R-:W-:Y:S01]  /*2580*/  ISETP.EQ.U32.AND P1, PT, R6, R3, PT ;  /* 0x000000030600720c */ /* 0x001fe20003f22070 */
[----:B--2---:R-:W-:-:S02]  /*2590*/  UIADD3 UR6, UPT, UPT, -UR5, URZ, URZ ;  /* 0x000000ff05067290 */ /* 0x004fc4000fffe1ff */
[----:B------:R-:W-:Y:S02]  /*25a0*/  UIMAD UR5, UR37, UR7, -0x7fffffff ;  /* 0x80000001250574a4 */ /* 0x000fe4000f8e0207 */
[----:B------:R-:W-:-:S04]  /*25b0*/  UISETP.NE.AND UP0, UPT, UR4, UR6, UPT ;  /* 0x000000060400728c */ /* 0x000fc8000bf05270 */
[----:B------:R-:W-:-:S04]  /*25c0*/  USEL UR5, UR5, 0x1, !UP0 ;  /* 0x0000000105057887 */ /* 0x000fc8000c000000 */
[----:B------:R-:W-:Y:S02]  /*25d0*/  @P1 R2UR UR6, R26 ;  /* 0x000000001a0612ca */ /* 0x000fe400000e0000 */
[----:B------:R-:W-:Y:S01]  /*25e0*/  @P1 R2UR UR7, R27 ;  /* 0x000000001b0712ca */ /* 0x000fe200000e0000 */
[----:B---3--:R-:W-:Y:S01]  /*25f0*/  IMAD R3, R0, UR5, RZ ;  /* 0x0000000500037c24 */ /* 0x008fe2000f8e02ff */
[----:B------:R-:W-:Y:S01]  /*2600*/  @!PT LDS RZ, [RZ] ;  /* 0x00000000fffff984 */ /* 0x000fe20000000800 */
[----:B------:R-:W-:Y:S01]  /*2610*/  @!PT LDS RZ, [RZ] ;  /* 0x00000000fffff984 */ /* 0x000fe20000000800 */
[----:B------:R-:W-:Y:S01]  /*2620*/  @!PT LDS RZ, [RZ] ;  /* 0x00000000fffff984 */ /* 0x000fe20000000800 */
[----:B------:R-:W-:Y:S01]  /*2630*/  @!PT LDS RZ, [RZ] ;  /* 0x00000000fffff984 */ /* 0x000fe20000000800 */
[----:B------:R-:W-:-:S00]  /*2640*/  @P1 MEMBAR.ALL.CTA ;  /* 0x0000000000001992 */ /* 0x000fc00000008000 */
[----:B------:R-:W-:Y:S06]  /*2650*/  @P1 MEMBAR.ALL.GPU ;  /* 0x0000000000001992 */ /* 0x000fec000000a000 */
[----:B------:R-:W-:-:S00]  /*2660*/  @P1 ERRBAR ;  /* 0x00000000000019ab */ /* 0x000fc00000000000 */
[----:B------:R-:W-:Y:S06]  /*2670*/  @P1 CGAERRBAR ;  /* 0x00000000000015ab */ /* 0x000fec0000000000 */
[----:B------:R-:W2:Y:S01]  /*2680*/  @P1 ATOM.E.ADD.STRONG.GPU PT, R3, desc[UR6][R4.64+0x4], R3 ;  /* 0x800004030403198a */ /* 0x000ea200081ef106 */
[----:B------:R-:W0:Y:S02]  /*2690*/  S2R R7, SR_LTMASK ;  /* 0x0000000000077919 */ /* 0x000e240000003900 */
[----:B0-----:R-:W-:-:S06]  /*26a0*/  LOP3.LUT R7, R7, UR8, RZ, 0xc0, !PT ;  /* 0x0000000807077c12 */ /* 0x001fcc000f8ec0ff */
[----:B------:R-:W0:Y:S01]  /*26b0*/  POPC R7, R7 ;  /* 0x0000000700077309 */ /* 0x000e220000000000 */
[----:B--2---:R-:W0:Y:S02]  /*26c0*/  SHFL.IDX PT, R0, R3, R6, 0x1f ;  /* 0x00001f0603007589 */ /* 0x004e2400000e0000 */
[----:B0-----:R-:W-:-:S07]  /*26d0*/  IMAD R0, R7, UR5, R0 ;  /* 0x0000000507007c24 */ /* 0x001fce000f8e0200 */
.L_x_49:
[----:B------:R-:W-:Y:S05]  /*26e0*/  YIELD ;  /* 0x0000000000007946 */ /* 0x000fea0003800000 */
[----:B------:R-:W-:Y:S02]  /*26f0*/  R2UR UR4, R26 ;  /* 0x000000001a0472ca */ /* 0x000fe400000e0000 */
[----:B------:R-:W-:-:S13]  /*2700*/  R2UR UR5, R27 ;  /* 0x000000001b0572ca */ /* 0x000fda00000e0000 */
[----:B------:R-:W2:Y:S04]  /*2710*/  LD.E.STRONG.GPU R3, desc[UR4][R4.64+0x4] ;  /* 0x0000040404037980 */ /* 0x000ea8000c10f900 */
[----:B--2---:R-:W-:Y:S01]  /*2720*/  CCTL.IVALL ;  /* 0x00000000ff00798f */ /* 0x004fe20002000000 */
[----:B------:R-:W-:-:S04]  /*2730*/  LOP3.LUT R3, R3, R0, RZ, 0x3c, !PT ;  /* 0x0000000003037212 */ /* 0x000fc800078e3cff */
[----:B------:R-:W-:-:S13]  /*2740*/  ISETP.GT.AND P1, PT, R3, -0x1, PT ;  /* 0xffffffff0300780c */ /* 0x000fda0003f24270 */
[----:B------:R-:W-:Y:S05]  /*2750*/  @P1 BRA `(.L_x_49) ;  /* 0xfffffffc00e01947 */ /* 0x000fea000383ffff */
.L_x_48:
[----:B------:R-:W-:Y:S05]  /*2760*/  BSYNC B0 ;  /* 0x0000000000007941 */ /* 0x000fea0003800000 */
.L_x_47:
[----:B------:R-:W-:-:S03]  /*2770*/  UMOV UR4, 0xffffffff ;  /* 0xffffffff00047882 */ /* 0x000fc60000000000 */
[----:B------:R-:W-:Y:S05]  /*2780*/  BRA.DIV UR4, `(.L_x_50) ;  /* 0x0000000204f87947 */ /* 0x000fea000b800000 */
[----:B------:R-:W-:Y:S06]  /*2790*/  BAR.SYNC.DEFER_BLOCKING 0x0 ;  /* 0x0000000000007b1d */ /* 0x000fec0000010000 */
.L_x_59:
[----:B------:R-:W-:Y:S04]  /*27a0*/  BSSY.RECONVERGENT B6, `(.L_x_51) ;  /* 0x000001f000067945 */ /* 0x000fe80003800200 */
[----:B------:R-:W-:Y:S05]  /*27b0*/  @P0 BRA `(.L_x_52) ;  /* 0x0000000000740947 */ /* 0x000fea0003800000 */
[----:B------:R-:W-:Y:S02]  /*27c0*/  R2UR UR4, R26 ;  /* 0x000000001a0472ca */ /* 0x000fe400000e0000 */
[----:B------:R-:W-:-:S13]  /*27d0*/  R2UR UR5, R27 ;  /* 0x000000001b0572ca */ /* 0x000fda00000e0000 */
[----:B------:R-:W2:Y:S01]  /*27e0*/  LDG.E.128 R8, desc[UR4][R30.64] ;  /* 0x000000041e087981 */ /* 0x000ea2000c1e1d00 */
[----:B------:R-:W-:Y:S01]  /*27f0*/  MOV R28, 0x0 ;  /* 0x00000000001c7802 */ /* 0x000fe20000000f00 */
[----:B------:R-:W0:Y:S01]  /*2800*/  LDCU.64 UR4, c[0x4][0x90] ;  /* 0x01001200ff0477ac */ /* 0x000e220008000a00 */
[----:B------:R-:W-:Y:S01]  /*2810*/  IMAD.MOV.U32 R6, RZ, RZ, R2 ;  /* 0x000000ffff067224 */ /* 0x000fe200078e0002 */
[----:B------:R1:W-:Y:S01]  /*2820*/  STL [R1], R22 ;  /* 0x0000001601007387 */ /* 0x0003e20000100800 */
[----:B------:R1:W3:Y:S01]  /*2830*/  LDC.64 R12, c[0x4][R28] ;  /* 0x010000001c0c7b82 */ /* 0x0002e20000000a00 */
[----:B------:R-:W-:Y:S02]  /*2840*/  IMAD.MOV.U32 R7, RZ, RZ, R23 ;  /* 0x000000ffff077224 */ /* 0x000fe400078e0017 */
[----:B0-----:R-:W-:Y:S02]  /*2850*/  IMAD.U32 R4, RZ, RZ, UR4 ;  /* 0x00000004ff047e24 */ /* 0x001fe4000f8e00ff */
[----:B------:R-:W-:Y:S01]  /*2860*/  IMAD.U32 R5, RZ, RZ, UR5 ;  /* 0x00000005ff057e24 */ /* 0x000fe2000f8e00ff */
[----:B--2---:R1:W-:Y:S04]  /*2870*/  STL.64 [R1+0x8], R8 ;  /* 0x0000080801007387 */ /* 0x0043e80000100a00 */
[----:B---3--:R1:W-:Y:S02]  /*2880*/  STL.64 [R1+0x10], R10 ;  /* 0x0000100a01007387 */ /* 0x0083e40000100a00 */
[----:B------:R-:W-:-:S07]  /*2890*/  LEPC R20, `(.L_x_53) ;  /* 0x000000001014794e */ /* 0x000fce0000000000 */
[----:B-1----:R-:W-:Y:S05]  /*28a0*/  CALL.ABS.NOINC R12 ;  /* 0x000000000c007343 */ /* 0x002fea0003c00000 */
.L_x_53:
[----:B------:R-:W-:Y:S02]  /*28b0*/  R2UR UR4, R26 ;  /* 0x000000001a0472ca */ /* 0x000fe400000e0000 */
[----:B------:R-:W-:-:S13]  /*28c0*/  R2UR UR5, R27 ;  /* 0x000000001b0572ca */ /* 0x000fda00000e0000 */
[----:B------:R-:W2:Y:S01]  /*28d0*/  LDG.E.128 R8, desc[UR4][R32.64] ;  /* 0x0000000420087981 */ /* 0x000ea2000c1e1d00 */
[----:B------:R0:W1:Y:S01]  /*28e0*/  LDC.64 R12, c[0x4][R28] ;  /* 0x010000001c0c7b82 */ /* 0x0000620000000a00 */
[----:B------:R-:W3:Y:S01]  /*28f0*/  LDCU.64 UR4, c[0x4][0x98] ;  /* 0x01001300ff0477ac */ /* 0x000ee20008000a00 */
[----:B------:R-:W-:Y:S01]  /*2900*/  IMAD.MOV.U32 R6, RZ, RZ, R2 ;  /* 0x000000ffff067224 */ /* 0x000fe200078e0002 */
[----:B------:R0:W-:Y:S01]  /*2910*/  STL [R1], R22 ;  /* 0x0000001601007387 */ /* 0x0001e20000100800 */
[----:B------:R-:W-:Y:S02]  /*2920*/  IMAD.MOV.U32 R7, RZ, RZ, R23 ;  /* 0x000000ffff077224 */ /* 0x000fe400078e0017 */
[----:B---3--:R-:W-:Y:S02]  /*2930*/  IMAD.U32 R4, RZ, RZ, UR4 ;  /* 0x00000004ff047e24 */ /* 0x008fe4000f8e00ff */
[----:B------:R-:W-:Y:S01]  /*2940*/  IMAD.U32 R5, RZ, RZ, UR5 ;  /* 0x00000005ff057e24 */ /* 0x000fe2000f8e00ff */
[----:B--2---:R0:W-:Y:S04]  /*2950*/  STL.64 [R1+0x8], R8 ;  /* 0x0000080801007387 */ /* 0x0041e80000100a00 */
[----:B-1----:R0:W-:Y:S02]  /*2960*/  STL.64 [R1+0x10], R10 ;  /* 0x0000100a01007387 */ /* 0x0021e40000100a00 */
[----:B------:R-:W-:-:S07]  /*2970*/  LEPC R20, `(.L_x_52) ;  /* 0x000000001014794e */ /* 0x000fce0000000000 */
[----:B0-----:R-:W-:Y:S05]  /*2980*/  CALL.ABS.NOINC R12 ;  /* 0x000000000c007343 */ /* 0x001fea0003c00000 */
.L_x_52:
[----:B------:R-:W-:Y:S05]  /*2990*/  BSYNC.RECONVERGENT B6 ;  /* 0x0000000000067941 */ /* 0x000fea0003800200 */
.L_x_51:
[----:B------:R-:W-:Y:S02]  /*29a0*/  ISETP.NE.U32.AND P0, PT, R25, R22, PT ;  /* 0x000000161900720c */ /* 0x000fe40003f05070 */
[----:B------:R-:W-:Y:S02]  /*29b0*/  R2UR UR4, R26 ;  /* 0x000000001a0472ca */ /* 0x000fe400000e0000 */
[----:B------:R-:W-:Y:S02]  /*29c0*/  R2UR UR5, R27 ;  /* 0x000000001b0572ca */ /* 0x000fe400000e0000 */
[----:B------:R-:W-:-:S11]  /*29d0*/  ISETP.NE.AND.EX P0, PT, R24, R29, PT, P0 ;  /* 0x0000001d1800720c */ /* 0x000fd60003f05300 */
[----:B------:R0:W-:Y:S02]  /*29e0*/  STG.E.128 desc[UR4][R30.64], R16 ;  /* 0x000000101e007986 */ /* 0x0001e4000c101d04 */
[----:B------:R-:W-:Y:S05]  /*29f0*/  @P0 EXIT ;  /* 0x000000000000094d */ /* 0x000fea0003800000 */
[----:B------:R-:W-:Y:S01]  /*2a00*/  MOV R0, 0x0 ;  /* 0x0000000000007802 */ /* 0x000fe20000000f00 */
[----:B------:R1:W-:Y:S01]  /*2a10*/  STL.64 [R1+0x8], R16 ;  /* 0x0000081001007387 */ /* 0x0003e20000100a00 */
[----:B------:R-:W2:Y:S01]  /*2a20*/  LDCU.64 UR4, c[0x4][0xa0] ;  /* 0x01001400ff0477ac */ /* 0x000ea20008000a00 */
[----:B------:R-:W-:Y:S01]  /*2a30*/  IMAD.MOV.U32 R6, RZ, RZ, R2 ;  /* 0x000000ffff067224 */ /* 0x000fe200078e0002 */
[----:B------:R1:W3:Y:S01]  /*2a40*/  LDC.64 R8, c[0x4][R0] ;  /* 0x0100000000087b82 */ /* 0x0002e20000000a00 */
[----:B------:R1:W-:Y:S01]  /*2a50*/  STL.64 [R1+0x10], R18 ;  /* 0x0000101201007387 */ /* 0x0003e20000100a00 */
[----:B------:R-:W-:-:S03]  /*2a60*/  IMAD.MOV.U32 R7, RZ, RZ, R23 ;  /* 0x000000ffff077224 */ /* 0x000fc600078e0017 */
[----:B------:R1:W-:Y:S01]  /*2a70*/  STL [R1], R22 ;  /* 0x0000001601007387 */ /* 0x0003e20000100800 */
[----:B--2---:R-:W-:Y:S02]  /*2a80*/  IMAD.U32 R4, RZ, RZ, UR4 ;  /* 0x00000004ff047e24 */ /* 0x004fe4000f8e00ff */
[----:B-1----:R-:W-:-:S07]  /*2a90*/  IMAD.U32 R5, RZ, RZ, UR5 ;  /* 0x00000005ff057e24 */ /* 0x002fce000f8e00ff */
[----:B------:R-:W-:-:S07]  /*2aa0*/  LEPC R20, `(.L_x_54) ;  /* 0x000000001014794e */ /* 0x000fce0000000000 */
[----:B0--3--:R-:W-:Y:S05]  /*2ab0*/  CALL.ABS.NOINC R8 ;  /* 0x0000000008007343 */ /* 0x009fea0003c00000 */
.L_x_54:
[----:B------:R-:W-:Y:S05]  /*2ac0*/  EXIT ;  /* 0x000000000000794d */ /* 0x000fea0003800000 */
.L_x_46:
[----:B------:R-:W-:Y:S02]  /*2ad0*/  IMAD.MOV.U32 R14, RZ, RZ, 0x0 ;  /* 0x00000000ff0e7424 */ /* 0x000fe400078e00ff */
[----:B------:R-:W-:Y:S02]  /*2ae0*/  IMAD.MOV.U32 R13, RZ, RZ, 0x0 ;  /* 0x00000000ff0d7424 */ /* 0x000fe400078e00ff */
[----:B------:R-:W-:-:S07]  /*2af0*/  IMAD.MOV.U32 R15, RZ, RZ, -0x1 ;  /* 0xffffffffff0f7424 */ /* 0x000fce00078e00ff */
[----:B0-----:R-:W-:Y:S05]  /*2b00*/  WARPSYNC.COLLECTIVE.ALL `(.L_x_55) ;  /* 0x0000000000147948 */ /* 0x001fea0003c00000 */
[----:B------:R-:W-:-:S04]  /*2b10*/  SHF.L.U32 R13, R13, 0x10, RZ ;  /* 0x000000100d0d7819 */ /* 0x000fc800000006ff */
[----:B------:R-:W-:-:S05]  /*2b20*/  LOP3.LUT R13, R13, 0xf, R14, 0xf8, !PT ;  /* 0x0000000f0d0d7812 */ /* 0x000fca00078ef80e */
[----:B------:R1:W-:Y:S02]  /*2b30*/  BAR.SYNC.DEFER_BLOCKING R13, R13 ;  /* 0x0000000d0000731d */ /* 0x0003e40000010000 */
[----:B-1----:R-:W-:-:S04]  /*2b40*/  SHF.R.U32 R13, R13, 0x10, RZ ;  /* 0x000000100d0d7819 */ /* 0x002fc800000016ff */
[----:B0-----:R-:W-:Y:S05]  /*2b50*/  ENDCOLLECTIVE ;  /* 0x000000000000791b */ /* 0x001fea0003800000 */
.L_x_55:
[----:B------:R-:W-:Y:S05]  /*2b60*/  BRA `(.L_x_56) ;  /* 0xfffffff800447947 */ /* 0x000fea000383ffff */
.L_x_50:
[----:B------:R-:W-:Y:S01]  /*2b70*/  BSSY B0, `(.L_x_57) ;  /* 0x000000a000007945 */ /* 0x000fe20003800000 */
[----:B------:R-:W-:Y:S02]  /*2b80*/  IMAD.MOV.U32 R14, RZ, RZ, 0x0 ;  /* 0x00000000ff0e7424 */ /* 0x000fe400078e00ff */
[----:B------:R-:W-:Y:S02]  /*2b90*/  IMAD.MOV.U32 R13, RZ, RZ, 0x0 ;  /* 0x00000000ff0d7424 */ /* 0x000fe400078e00ff */
[----:B------:R-:W-:-:S07]  /*2ba0*/  IMAD.MOV.U32 R15, RZ, RZ, -0x1 ;  /* 0xffffffffff0f7424 */ /* 0x000fce00078e00ff */
[----:B------:R-:W-:Y:S05]  /*2bb0*/  WARPSYNC.COLLECTIVE.ALL `(.L_x_58) ;  /* 0x0000000000147948 */ /* 0x000fea0003c00000 */
[----:B------:R-:W-:-:S04]  /*2bc0*/  SHF.L.U32 R13, R13, 0x10, RZ ;  /* 0x000000100d0d7819 */ /* 0x000fc800000006ff */
[----:B------:R-:W-:-:S05]  /*2bd0*/  LOP3.LUT R13, R13, 0xf, R14, 0xf8, !PT ;  /* 0x0000000f0d0d7812 */ /* 0x000fca00078ef80e */
[----:B------:R0:W-:Y:S02]  /*2be0*/  BAR.SYNC.DEFER_BLOCKING R13, R13 ;  /* 0x0000000d0000731d */ /* 0x0001e40000010000 */
[----:B0-----:R-:W-:-:S04]  /*2bf0*/  SHF.R.U32 R13, R13, 0x10, RZ ;  /* 0x000000100d0d7819 */ /* 0x001fc800000016ff */
[----:B------:R-:W-:Y:S05]  /*2c00*/  ENDCOLLECTIVE ;  /* 0x000000000000791b */ /* 0x000fea0003800000 */
.L_x_58:
[----:B------:R-:W-:Y:S05]  /*2c10*/  BSYNC B0 ;  /* 0x0000000000007941 */ /* 0x000fea0003800000 */
.L_x_57:
[----:B------:R-:W-:Y:S05]  /*2c20*/  BRA `(.L_x_59) ;  /* 0xfffffff800dc7947 */ /* 0x000fea000383ffff */
        .weak           $__internal_0_$__cuda_sm20_div_rn_f64_full
        .type           $__internal_0_$__cuda_sm20_div_rn_f64_full,@function
        .size           $__internal_0_$__cuda_sm20_div_rn_f64_full,($__internal_1_$__cuda_sm20_rem_u64 - $__internal_0_$__cuda_sm20_div_rn_f64_full)
$__internal_0_$__cuda_sm20_div_rn_f64_full:
[C---:B------:R-:W-:Y:S01]  /*2c30*/  FSETP.GEU.AND P0, PT, |R9|.reuse, 1.469367938527859385e-39, PT ;  /* 0x001000000900780b */ /* 0x040fe20003f0e200 */
[--C-:B------:R-:W-:Y:S01]  /*2c40*/  IMAD.MOV.U32 R8, RZ, RZ, R4.reuse ;  /* 0x000000ffff087224 */ /* 0x100fe200078e0004 */
[----:B------:R-:W-:Y:S01]  /*2c50*/  LOP3.LUT R6, R9, 0x800fffff, RZ, 0xc0, !PT ;  /* 0x800fffff09067812 */ /* 0x000fe200078ec0ff */
[----:B------:R-:W-:Y:S01]  /*2c60*/  IMAD.MOV.U32 R12, RZ, RZ, 0x1 ;  /* 0x00000001ff0c7424 */ /* 0x000fe200078e00ff */
[C---:B------:R-:W-:Y:S01]  /*2c70*/  FSETP.GEU.AND P2, PT, |R11|.reuse, 1.469367938527859385e-39, PT ;  /* 0x001000000b00780b */ /* 0x040fe20003f4e200 */
[----:B------:R-:W-:Y:S01]  /*2c80*/  BSSY.RECONVERGENT B1, `(.L_x_60) ;  /* 0x0000053000017945 */ /* 0x000fe20003800200 */
[----:B------:R-:W-:Y:S01]  /*2c90*/  LOP3.LUT R7, R6, 0x3ff00000, RZ, 0xfc, !PT ;  /* 0x3ff0000006077812 */ /* 0x000fe200078efcff */
[----:B------:R-:W-:Y:S01]  /*2ca0*/  IMAD.MOV.U32 R6, RZ, RZ, R4 ;  /* 0x000000ffff067224 */ /* 0x000fe200078e0004 */
[----:B------:R-:W-:Y:S02]  /*2cb0*/  LOP3.LUT R3, R11, 0x7ff00000, RZ, 0xc0, !PT ;  /* 0x7ff000000b037812 */ /* 0x000fe400078ec0ff */
[----:B------:R-:W-:-:S03]  /*2cc0*/  LOP3.LUT R32, R9, 0x7ff00000, RZ, 0xc0, !PT ;  /* 0x7ff0000009207812 */ /* 0x000fc600078ec0ff */
[----:B------:R-:W-:Y:S01]  /*2cd0*/  @!P0 DMUL R6, R8, 8.98846567431157953865e+307 ;  /* 0x7fe0000008068828 */ /* 0x000fe20000000000 */
[----:B------:R-:W-:Y:S01]  /*2ce0*/  ISETP.GE.U32.AND P1, PT, R3, R32, PT ;  /* 0x000000200300720c */ /* 0x000fe20003f26070 */
[----:B------:R-:W-:Y:S02]  /*2cf0*/  IMAD.MOV.U32 R19, RZ, RZ, R3 ;  /* 0x000000ffff137224 */ /* 0x000fe400078e0003 */
[----:B------:R-:W-:Y:S02]  /*2d00*/  @!P2 LOP3.LUT R0, R9, 0x7ff00000, RZ, 0xc0, !PT ;  /* 0x7ff000000900a812 */ /* 0x000fe400078ec0ff */
[----:B------:R-:W0:Y:S02]  /*2d10*/  MUFU.RCP64H R13, R7 ;  /* 0x00000007000d7308 */ /* 0x000e240000001800 */
[----:B------:R-:W-:Y:S01]  /*2d20*/  @!P2 ISETP.GE.U32.AND P3, PT, R3, R0, PT ;  /* 0x000000000300a20c */ /* 0x000fe20003f66070 */
[----:B------:R-:W-:Y:S01]  /*2d30*/  IMAD.MOV.U32 R0, RZ, RZ, 0x1ca00000 ;  /* 0x1ca00000ff007424 */ /* 0x000fe200078e00ff */
[----:B------:R-:W-:-:S04]  /*2d40*/  @!P0 LOP3.LUT R32, R7, 0x7ff00000, RZ, 0xc0, !PT ;  /* 0x7ff0000007208812 */ /* 0x000fc800078ec0ff */
[----:B------:R-:W-:Y:S01]  /*2d50*/  @!P2 SEL R15, R0, 0x63400000, !P3 ;  /* 0x63400000000fa807 */ /* 0x000fe20005800000 */
[----:B------:R-:W-:-:S03]  /*2d60*/  VIADD R33, R32, 0xffffffff ;  /* 0xffffffff20217836 */ /* 0x000fc60000000000 */
[----:B------:R-:W-:-:S04]  /*2d70*/  @!P2 LOP3.LUT R28, R15, 0x80000000, R11, 0xf8, !PT ;  /* 0x800000000f1ca812 */ /* 0x000fc800078ef80b */
[----:B------:R-:W-:Y:S01]  /*2d80*/  @!P2 LOP3.LUT R29, R28, 0x100000, RZ, 0xfc, !PT ;  /* 0x001000001c1da812 */ /* 0x000fe200078efcff */
[----:B0-----:R-:W-:Y:S01]  /*2d90*/  DFMA R4, R12, -R6, 1 ;  /* 0x3ff000000c04742b */ /* 0x001fe20000000806 */
[----:B------:R-:W-:-:S07]  /*2da0*/  @!P2 IMAD.MOV.U32 R28, RZ, RZ, RZ ;  /* 0x000000ffff1ca224 */ /* 0x000fce00078e00ff */
[----:B------:R-:W-:-:S08]  /*2db0*/  DFMA R4, R4, R4, R4 ;  /* 0x000000040404722b */ /* 0x000fd00000000004 */
[----:B------:R-:W-:Y:S01]  /*2dc0*/  DFMA R12, R12, R4, R12 ;  /* 0x000000040c0c722b */ /* 0x000fe2000000000c */
[----:B------:R-:W-:Y:S01]  /*2dd0*/  SEL R5, R0, 0x63400000, !P1 ;  /* 0x6340000000057807 */ /* 0x000fe20004800000 */
[----:B------:R-:W-:-:S03]  /*2de0*/  IMAD.MOV.U32 R4, RZ, RZ, R10 ;  /* 0x000000ffff047224 */ /* 0x000fc600078e000a */
[----:B------:R-:W-:-:S03]  /*2df0*/  LOP3.LUT R5, R5, 0x800fffff, R11, 0xf8, !PT ;  /* 0x800fffff05057812 */ /* 0x000fc600078ef80b */
[----:B------:R-:W-:-:S03]  /*2e00*/  DFMA R14, R12, -R6, 1 ;  /* 0x3ff000000c0e742b */ /* 0x000fc60000000806 */
[----:B------:R-:W-:-:S05]  /*2e10*/  @!P2 DFMA R4, R4, 2, -R28 ;  /* 0x400000000404a82b */ /* 0x000fca000000081c */
[----:B------:R-:W-:-:S05]  /*2e20*/  DFMA R14, R12, R14, R12 ;  /* 0x0000000e0c0e722b */ /* 0x000fca000000000c */
[----:B------:R-:W-:-:S03]  /*2e30*/  @!P2 LOP3.LUT R19, R5, 0x7ff00000, RZ, 0xc0, !PT ;  /* 0x7ff000000513a812 */ /* 0x000fc600078ec0ff */
[----:B------:R-:W-:Y:S02]  /*2e40*/  DMUL R12, R14, R4 ;  /* 0x000000040e0c7228 */ /* 0x000fe40000000000 */
[----:B------:R-:W-:-:S05]  /*2e50*/  VIADD R31, R19, 0xffffffff ;  /* 0xffffffff131f7836 */ /* 0x000fca0000000000 */
[----:B------:R-:W-:Y:S01]  /*2e60*/  ISETP.GT.U32.AND P0, PT, R31, 0x7feffffe, PT ;  /* 0x7feffffe1f00780c */ /* 0x000fe20003f04070 */
[----:B------:R-:W-:-:S03]  /*2e70*/  DFMA R28, R12, -R6, R4 ;  /* 0x800000060c1c722b */ /* 0x000fc60000000004 */
[----:B------:R-:W-:-:S05]  /*2e80*/  ISETP.GT.U32.OR P0, PT, R33, 0x7feffffe, P0 ;  /* 0x7feffffe2100780c */ /* 0x000fca0000704470 */
[----:B------:R-:W-:-:S08]  /*2e90*/  DFMA R28, R14, R28, R12 ;  /* 0x0000001c0e1c722b */ /* 0x000fd0000000000c */
[----:B------:R-:W-:Y:S05]  /*2ea0*/  @P0 BRA `(.L_x_61) ;  /* 0x00000000006c0947 */ /* 0x000fea0003800000 */
[----:B------:R-:W-:-:S04]  /*2eb0*/  LOP3.LUT R12, R9, 0x7ff00000, RZ, 0xc0, !PT ;  /* 0x7ff00000090c7812 */ /* 0x000fc800078ec0ff */
[CC--:B------:R-:W-:Y:S02]  /*2ec0*/  VIADDMNMX R10, R3.reuse, -R12.reuse, 0xb9600000, !PT ;  /* 0xb9600000030a7446 */ /* 0x0c0fe4000780090c */
[----:B------:R-:W-:Y:S02]  /*2ed0*/  ISETP.GE.U32.AND P0, PT, R3, R12, PT ;  /* 0x0000000c0300720c */ /* 0x000fe40003f06070 */
[----:B------:R-:W-:Y:S02]  /*2ee0*/  VIMNMX R10, PT, PT, R10, 0x46a00000, PT ;  /* 0x46a000000a0a7848 */ /* 0x000fe40003fe0100 */
[----:B------:R-:W-:-:S05]  /*2ef0*/  SEL R3, R0, 0x63400000, !P0 ;  /* 0x6340000000037807 */ /* 0x000fca0004000000 */
[----:B------:R-:W-:Y:S02]  /*2f00*/  IMAD.IADD R3, R10, 0x1, -R3 ;  /* 0x000000010a037824 */ /* 0x000fe400078e0a03 */
[----:B------:R-:W-:Y:S02]  /*2f10*/  IMAD.MOV.U32 R10, RZ, RZ, RZ ;  /* 0x000000ffff0a7224 */ /* 0x000fe400078e00ff */
[----:B------:R-:W-:-:S06]  /*2f20*/  VIADD R11, R3, 0x7fe00000 ;  /* 0x7fe00000030b7836 */ /* 0x000fcc0000000000 */
[----:B------:R-:W-:-:S10]  /*2f30*/  DMUL R12, R28, R10 ;  /* 0x0000000a1c0c7228 */ /* 0x000fd40000000000 */
[----:B------:R-:W-:-:S13]  /*2f40*/  FSETP.GTU.AND P0, PT, |R13|, 1.469367938527859385e-39, PT ;  /* 0x001000000d00780b */ /* 0x000fda0003f0c200 */
[----:B------:R-:W-:Y:S05]  /*2f50*/  @P0 BRA `(.L_x_62) ;  /* 0x0000000000940947 */ /* 0x000fea0003800000 */
[----:B------:R-:W-:Y:S01]  /*2f60*/  DFMA R4, R28, -R6, R4 ;  /* 0x800000061c04722b */ /* 0x000fe20000000004 */
[----:B------:R-:W-:-:S09]  /*2f70*/  IMAD.MOV.U32 R10, RZ, RZ, RZ ;  /* 0x000000ffff0a7224 */ /* 0x000fd200078e00ff */
[C---:B------:R-:W-:Y:S02]  /*2f80*/  FSETP.NEU.AND P0, PT, R5.reuse, RZ, PT ;  /* 0x000000ff0500720b */ /* 0x040fe40003f0d000 */
[----:B------:R-:W-:-:S04]  /*2f90*/  LOP3.LUT R9, R5, 0x80000000, R9, 0x48, !PT ;  /* 0x8000000005097812 */ /* 0x000fc800078e4809 */
[----:B------:R-:W-:-:S07]  /*2fa0*/  LOP3.LUT R11, R9, R11, RZ, 0xfc, !PT ;  /* 0x0000000b090b7212 */ /* 0x000fce00078efcff */
[----:B------:R-:W-:Y:S05]  /*2fb0*/  @!P0 BRA `(.L_x_62) ;  /* 0x00000000007c8947 */ /* 0x000fea0003800000 */
[----:B------:R-:W-:Y:S01]  /*2fc0*/  IMAD.MOV R5, RZ, RZ, -R3 ;  /* 0x000000ffff057224 */ /* 0x000fe200078e0a03 */
[----:B------:R-:W-:Y:S01]  /*2fd0*/  DMUL.RP R10, R28, R10 ;  /* 0x0000000a1c0a7228 */ /* 0x000fe20000008000 */
[----:B------:R-:W-:Y:S01]  /*2fe0*/  IMAD.MOV.U32 R4, RZ, RZ, RZ ;  /* 0x000000ffff047224 */ /* 0x000fe200078e00ff */
[----:B------:R-:W-:-:S05]  /*2ff0*/  IADD3 R3, PT, PT, -R3, -0x43300000, RZ ;  /* 0xbcd0000003037810 */ /* 0x000fca0007ffe1ff */
[----:B------:R-:W-:-:S03]  /*3000*/  DFMA R4, R12, -R4, R28 ;  /* 0x800000040c04722b */ /* 0x000fc6000000001c */
[----:B------:R-:W-:-:S07]  /*3010*/  LOP3.LUT R9, R11, R9, RZ, 0x3c, !PT ;  /* 0x000000090b097212 */ /* 0x000fce00078e3cff */
[----:B------:R-:W-:-:S04]  /*3020*/  FSETP.NEU.AND P0, PT, |R5|, R3, PT ;  /* 0x000000030500720b */ /* 0x000fc80003f0d200 */
[----:B------:R-:W-:Y:S02]  /*3030*/  FSEL R12, R10, R12, !P0 ;  /* 0x0000000c0a0c7208 */ /* 0x000fe40004000000 */
[----:B------:R-:W-:Y:S01]  /*3040*/  FSEL R13, R9, R13, !P0 ;  /* 0x0000000d090d7208 */ /* 0x000fe20004000000 */
[----:B------:R-:W-:Y:S06]  /*3050*/  BRA `(.L_x_62) ;  /* 0x0000000000547947 */ /* 0x000fec0003800000 */
.L_x_61:
[----:B------:R-:W-:-:S14]  /*3060*/  DSETP.NAN.AND P0, PT, R10, R10, PT ;  /* 0x0000000a0a00722a */ /* 0x000fdc0003f08000 */
[----:B------:R-:W-:Y:S05]  /*3070*/  @P0 BRA `(.L_x_63) ;  /* 0x0000000000440947 */ /* 0x000fea0003800000 */
[----:B------:R-:W-:-:S14]  /*3080*/  DSETP.NAN.AND P0, PT, R8, R8, PT ;  /* 0x000000080800722a */ /* 0x000fdc0003f08000 */
[----:B------:R-:W-:Y:S05]  /*3090*/  @P0 BRA `(.L_x_64) ;  /* 0x0000000000300947 */ /* 0x000fea0003800000 */
[----:B------:R-:W-:Y:S01]  /*30a0*/  ISETP.NE.AND P0, PT, R19, R32, PT ;  /* 0x000000201300720c */ /* 0x000fe20003f05270 */
[----:B------:R-:W-:Y:S02]  /*30b0*/  IMAD.MOV.U32 R12, RZ, RZ, 0x0 ;  /* 0x00000000ff0c7424 */ /* 0x000fe400078e00ff */
[----:B------:R-:W-:-:S10]  /*30c0*/  IMAD.MOV.U32 R13, RZ, RZ, -0x80000 ;  /* 0xfff80000ff0d7424 */ /* 0x000fd400078e00ff */
[----:B------:R-:W-:Y:S05]  /*30d0*/  @!P0 BRA `(.L_x_62) ;  /* 0x0000000000348947 */ /* 0x000fea0003800000 */
[----:B------:R-:W-:Y:S02]  /*30e0*/  ISETP.NE.AND P0, PT, R19, 0x7ff00000, PT ;  /* 0x7ff000001300780c */ /* 0x000fe40003f05270 */
[----:B------:R-:W-:Y:S02]  /*30f0*/  LOP3.LUT R13, R11, 0x80000000, R9, 0x48, !PT ;  /* 0x800000000b0d7812 */ /* 0x000fe400078e4809 */
[----:B------:R-:W-:-:S13]  /*3100*/  ISETP.EQ.OR P0, PT, R32, RZ, !P0 ;  /* 0x000000ff2000720c */ /* 0x000fda0004702670 */
[----:B------:R-:W-:Y:S01]  /*3110*/  @P0 LOP3.LUT R0, R13, 0x7ff00000, RZ, 0xfc, !PT ;  /* 0x7ff000000d000812 */ /* 0x000fe200078efcff */
[----:B------:R-:W-:Y:S02]  /*3120*/  @!P0 IMAD.MOV.U32 R12, RZ, RZ, RZ ;  /* 0x000000ffff0c8224 */ /* 0x000fe400078e00ff */
[----:B------:R-:W-:Y:S02]  /*3130*/  @P0 IMAD.MOV.U32 R12, RZ, RZ, RZ ;  /* 0x000000ffff0c0224 */ /* 0x000fe400078e00ff */
[----:B------:R-:W-:Y:S01]  /*3140*/  @P0 IMAD.MOV.U32 R13, RZ, RZ, R0 ;  /* 0x000000ffff0d0224 */ /* 0x000fe200078e0000 */
[----:B------:R-:W-:Y:S06]  /*3150*/  BRA `(.L_x_62) ;  /* 0x0000000000147947 */ /* 0x000fec0003800000 */
.L_x_64:
[----:B------:R-:W-:Y:S01]  /*3160*/  LOP3.LUT R13, R9, 0x80000, RZ, 0xfc, !PT ;  /* 0x00080000090d7812 */ /* 0x000fe200078efcff */
[----:B------:R-:W-:Y:S01]  /*3170*/  IMAD.MOV.U32 R12, RZ, RZ, R8 ;  /* 0x000000ffff0c7224 */ /* 0x000fe200078e0008 */
[----:B------:R-:W-:Y:S06]  /*3180*/  BRA `(.L_x_62) ;  /* 0x0000000000087947 */ /* 0x000fec0003800000 */
.L_x_63:
[----:B------:R-:W-:Y:S01]  /*3190*/  LOP3.LUT R13, R11, 0x80000, RZ, 0xfc, !PT ;  /* 0x000800000b0d7812 */ /* 0x000fe200078efcff */
[----:B------:R-:W-:-:S07]  /*31a0*/  IMAD.MOV.U32 R12, RZ, RZ, R10 ;  /* 0x000000ffff0c7224 */ /* 0x000fce00078e000a */
.L_x_62:
[----:B------:R-:W-:Y:S05]  /*31b0*/  BSYNC.RECONVERGENT B1 ;  /* 0x0000000000017941 */ /* 0x000fea0003800200 */
.L_x_60:
[----:B------:R-:W-:Y:S02]  /*31c0*/  IMAD.MOV.U32 R31, RZ, RZ, 0x0 ;  /* 0x00000000ff1f7424 */ /* 0x000fe400078e00ff */
[----:B------:R-:W-:Y:S02]  /*31d0*/  IMAD.MOV.U32 R4, RZ, RZ, R12 ;  /* 0x000000ffff047224 */ /* 0x000fe400078e000c */
[----:B------:R-:W-:Y:S01]  /*31e0*/  IMAD.MOV.U32 R5, RZ, RZ, R13 ;  /* 0x000000ffff057224 */ /* 0x000fe200078e000d */
[----:B------:R-:W-:Y:S06]  /*31f0*/  RET.REL.NODEC R30 `(_Z5binExPN4cuda3std3__47complexIdEEmi) ;  /* 0xffffffcc1e807950 */ /* 0x000fec0003c3ffff */
        .weak           $__internal_1_$__cuda_sm20_rem_u64
        .type           $__internal_1_$__cuda_sm20_rem_u64,@function
        .size           $__internal_1_$__cuda_sm20_rem_u64,($_Z5binExPN4cuda3std3__47complexIdEEmi$__internal_trig_reduction_slowpathd - $__internal_1_$__cuda_sm20_rem_u64)
$__internal_1_$__cuda_sm20_rem_u64:
[----:B------:R-:W-:Y:S02]  /*3200*/  IMAD.MOV.U32 R10, RZ, RZ, R17 ;  /* 0x000000ffff0a7224 */ /* 0x000fe400078e0011 */
[----:B------:R-:W-:-:S04]  /*3210*/  IMAD.MOV.U32 R11, RZ, RZ, R3 ;  /* 0x000000ffff0b7224 */ /* 0x000fc800078e0003 */
[----:B------:R-:W0:Y:S08]  /*3220*/  I2F.U64.RP R5, R10 ;  /* 0x0000000a00057312 */ /* 0x000e300000309000 */
[----:B0-----:R-:W0:Y:S02]  /*3230*/  MUFU.RCP R5, R5 ;  /* 0x0000000500057308 */ /* 0x001e240000001000 */
[----:B0-----:R-:W-:-:S06]  /*3240*/  VIADD R6, R5, 0x1ffffffe ;  /* 0x1ffffffe05067836 */ /* 0x001fcc0000000000 */
[----:B------:R-:W0:Y:S02]  /*3250*/  F2I.U64.TRUNC R6, R6 ;  /* 0x0000000600067311 */ /* 0x000e24000020d800 */
[----:B0-----:R-:W-:-:S04]  /*3260*/  IMAD.WIDE.U32 R8, R6, R17, RZ ;  /* 0x0000001106087225 */ /* 0x001fc800078e00ff */
[----:B------:R-:W-:Y:S01]  /*3270*/  IMAD R9, R6, R3, R9 ;  /* 0x0000000306097224 */ /* 0x000fe200078e0209 */
[----:B------:R-:W-:-:S03]  /*3280*/  IADD3 R13, P0, PT, RZ, -R8, RZ ;  /* 0x80000008ff0d7210 */ /* 0x000fc60007f1e0ff */
[----:B------:R-:W-:Y:S02]  /*3290*/  IMAD R9, R7, R17, R9 ;  /* 0x0000001107097224 */ /* 0x000fe400078e0209 */
[----:B------:R-:W-:-:S04]  /*32a0*/  IMAD.HI.U32 R8, R6, R13, RZ ;  /* 0x0000000d06087227 */ /* 0x000fc800078e00ff */
[----:B------:R-:W-:Y:S02]  /*32b0*/  IMAD.X R15, RZ, RZ, ~R9, P0 ;  /* 0x000000ffff0f7224 */ /* 0x000fe400000e0e09 */
[----:B------:R-:W-:Y:S02]  /*32c0*/  IMAD.MOV.U32 R9, RZ, RZ, R6 ;  /* 0x000000ffff097224 */ /* 0x000fe400078e0006 */
[-C--:B------:R-:W-:Y:S02]  /*32d0*/  IMAD R11, R7, R15.reuse, RZ ;  /* 0x0000000f070b7224 */ /* 0x080fe400078e02ff */
[----:B------:R-:W-:-:S04]  /*32e0*/  IMAD.WIDE.U32 R8, P0, R6, R15, R8 ;  /* 0x0000000f06087225 */ /* 0x000fc80007800008 */
[----:B------:R-:W-:-:S04]  /*32f0*/  IMAD.HI.U32 R5, R7, R15, RZ ;  /* 0x0000000f07057227 */ /* 0x000fc800078e00ff */
[----:B------:R-:W-:-:S04]  /*3300*/  IMAD.HI.U32 R8, P1, R7, R13, R8 ;  /* 0x0000000d07087227 */ /* 0x000fc80007820008 */
[----:B------:R-:W-:Y:S01]  /*3310*/  IMAD.X R5, R5, 0x1, R7, P0 ;  /* 0x0000000105057824 */ /* 0x000fe200000e0607 */
[----:B------:R-:W-:-:S04]  /*3320*/  IADD3 R9, P2, PT, R11, R8, RZ ;  /* 0x000000080b097210 */ /* 0x000fc80007f5e0ff */
[----:B------:R-:W-:Y:S01]  /*3330*/  IADD3.X R5, PT, PT, RZ, RZ, R5, P2, P1 ;  /* 0x000000ffff057210 */ /* 0x000fe200017e2405 */
[----:B------:R-:W-:-:S04]  /*3340*/  IMAD.WIDE.U32 R6, R9, R17, RZ ;  /* 0x0000001109067225 */ /* 0x000fc800078e00ff */
[----:B------:R-:W-:Y:S01]  /*3350*/  IMAD R8, R9, R3, R7 ;  /* 0x0000000309087224 */ /* 0x000fe200078e0207 */
[----:B------:R-:W-:-:S03]  /*3360*/  IADD3 R7, P0, PT, RZ, -R6, RZ ;  /* 0x80000006ff077210 */ /* 0x000fc60007f1e0ff */
[----:B------:R-:W-:Y:S02]  /*3370*/  IMAD R6, R5, R17, R8 ;  /* 0x0000001105067224 */ /* 0x000fe400078e0208 */
[----:B------:R-:W-:-:S04]  /*3380*/  IMAD.HI.U32 R8, R9, R7, RZ ;  /* 0x0000000709087227 */ /* 0x000fc800078e00ff */
[----:B------:R-:W-:-:S04]  /*3390*/  IMAD.X R6, RZ, RZ, ~R6, P0 ;  /* 0x000000ffff067224 */ /* 0x000fc800000e0e06 */
[----:B------:R-:W-:-:S04]  /*33a0*/  IMAD.WIDE.U32 R8, P0, R9, R6, R8 ;  /* 0x0000000609087225 */ /* 0x000fc80007800008 */
[C---:B------:R-:W-:Y:S02]  /*33b0*/  IMAD R10, R5.reuse, R6, RZ ;  /* 0x00000006050a7224 */ /* 0x040fe400078e02ff */
[----:B------:R-:W-:-:S04]  /*33c0*/  IMAD.HI.U32 R9, P1, R5, R7, R8 ;  /* 0x0000000705097227 */ /* 0x000fc80007820008 */
[----:B------:R-:W-:Y:S01]  /*33d0*/  IMAD.HI.U32 R6, R5, R6, RZ ;  /* 0x0000000605067227 */ /* 0x000fe200078e00ff */
[----:B------:R-:W-:-:S03]  /*33e0*/  IADD3 R9, P2, PT, R10, R9, RZ ;  /* 0x000000090a097210 */ /* 0x000fc60007f5e0ff */
[----:B------:R-:W-:Y:S02]  /*33f0*/  IMAD.X R5, R6, 0x1, R5, P0 ;  /* 0x0000000106057824 */ /* 0x000fe400000e0605 */
[----:B------:R-:W-:-:S03]  /*3400*/  IMAD.HI.U32 R6, R9, R16, RZ ;  /* 0x0000001009067227 */ /* 0x000fc600078e00ff */
[----:B------:R-:W-:Y:S01]  /*3410*/  IADD3.X R5, PT, PT, RZ, RZ, R5, P2, P1 ;  /* 0x000000ffff057210 */ /* 0x000fe200017e2405 */
[----:B------:R-:W-:Y:S02]  /*3420*/  IMAD.MOV.U32 R7, RZ, RZ, RZ ;  /* 0x000000ffff077224 */ /* 0x000fe400078e00ff */
[----:B------:R-:W-:-:S04]  /*3430*/  IMAD.WIDE.U32 R6, R9, R4, R6 ;  /* 0x0000000409067225 */ /* 0x000fc800078e0006 */
[C---:B------:R-:W-:Y:S02]  /*3440*/  IMAD R9, R5.reuse, R4, RZ ;  /* 0x0000000405097224 */ /* 0x040fe400078e02ff */
[----:B------:R-:W-:-:S04]  /*3450*/  IMAD.HI.U32 R6, P0, R5, R16, R6 ;  /* 0x0000001005067227 */ /* 0x000fc80007800006 */
[----:B------:R-:W-:Y:S01]  /*3460*/  IMAD.HI.U32 R5, R5, R4, RZ ;  /* 0x0000000405057227 */ /* 0x000fe200078e00ff */
[----:B------:R-:W-:-:S03]  /*3470*/  IADD3 R8, P1, PT, R9, R6, RZ ;  /* 0x0000000609087210 */ /* 0x000fc60007f3e0ff */
[----:B------:R-:W-:Y:S02]  /*3480*/  IMAD.X R5, RZ, RZ, R5, P0 ;  /* 0x000000ffff057224 */ /* 0x000fe400000e0605 */
[----:B------:R-:W-:-:S04]  /*3490*/  IMAD.WIDE.U32 R6, R8, R17, RZ ;  /* 0x0000001108067225 */ /* 0x000fc800078e00ff */
[----:B------:R-:W-:Y:S01]  /*34a0*/  IMAD.X R10, RZ, RZ, R5, P1 ;  /* 0x000000ffff0a7224 */ /* 0x000fe200008e0605 */
[----:B------:R-:W-:Y:S01]  /*34b0*/  IADD3 R12, P1, PT, -R6, R16, RZ ;  /* 0x00000010060c7210 */ /* 0x000fe20007f3e1ff */
[----:B------:R-:W-:-:S03]  /*34c0*/  IMAD R8, R8, R3, R7 ;  /* 0x0000000308087224 */ /* 0x000fc600078e0207 */
[-C--:B------:R-:W-:Y:S01]  /*34d0*/  ISETP.GE.U32.AND P0, PT, R12, R17.reuse, PT ;  /* 0x000000110c00720c */ /* 0x080fe20003f06070 */
[----:B------:R-:W-:-:S04]  /*34e0*/  IMAD R5, R10, R17, R8 ;  /* 0x000000110a057224 */ /* 0x000fc800078e0208 */
[----:B------:R-:W-:Y:S01]  /*34f0*/  IMAD.X R8, R4, 0x1, ~R5, P1 ;  /* 0x0000000104087824 */ /* 0x000fe200008e0e05 */
[----:B------:R-:W-:Y:S01]  /*3500*/  IADD3 R4, P1, PT, -R17, R12, RZ ;  /* 0x0000000c11047210 */ /* 0x000fe20007f3e1ff */
[----:B------:R-:W-:-:S03]  /*3510*/  IMAD.MOV.U32 R5, RZ, RZ, 0x0 ;  /* 0x00000000ff057424 */ /* 0x000fc600078e00ff */
[C---:B------:R-:W-:Y:S01]  /*3520*/  ISETP.GE.U32.AND.EX P0, PT, R8.reuse, R3, PT, P0 ;  /* 0x000000030800720c */ /* 0x040fe20003f06100 */
[----:B------:R-:W-:Y:S01]  /*3530*/  IMAD.X R6, R8, 0x1, ~R3, P1 ;  /* 0x0000000108067824 */ /* 0x000fe200008e0e03 */
[C---:B------:R-:W-:Y:S02]  /*3540*/  ISETP.NE.U32.AND P1, PT, R17.reuse, RZ, PT ;  /* 0x000000ff1100720c */ /* 0x040fe40003f25070 */
[----:B------:R-:W-:Y:S02]  /*3550*/  SEL R4, R4, R12, P0 ;  /* 0x0000000c04047207 */ /* 0x000fe40000000000 */
[----:B------:R-:W-:Y:S02]  /*3560*/  SEL R6, R6, R8, P0 ;  /* 0x0000000806067207 */ /* 0x000fe40000000000 */
[----:B------:R-:W-:Y:S02]  /*3570*/  ISETP.GE.U32.AND P0, PT, R4, R17, PT ;  /* 0x000000110400720c */ /* 0x000fe40003f06070 */
[----:B------:R-:W-:-:S02]  /*3580*/  IADD3 R26, P2, PT, -R17, R4, RZ ;  /* 0x00000004111a7210 */ /* 0x000fc40007f5e1ff */
[C---:B------:R-:W-:Y:S02]  /*3590*/  ISETP.GE.U32.AND.EX P0, PT, R6.reuse, R3, PT, P0 ;  /* 0x000000030600720c */ /* 0x040fe40003f06100 */
[----:B------:R-:W-:Y:S01]  /*35a0*/  ISETP.NE.AND.EX P1, PT, R3, RZ, PT, P1 ;  /* 0x000000ff0300720c */ /* 0x000fe20003f25310 */
[----:B------:R-:W-:Y:S01]  /*35b0*/  IMAD.X R27, R6, 0x1, ~R3, P2 ;  /* 0x00000001061b7824 */ /* 0x000fe200010e0e03 */
[----:B------:R-:W-:Y:S01]  /*35c0*/  SEL R26, R26, R4, P0 ;  /* 0x000000041a1a7207 */ /* 0x000fe20000000000 */
[----:B------:R-:W-:-:S03]  /*35d0*/  IMAD.MOV.U32 R4, RZ, RZ, R0 ;  /* 0x000000ffff047224 */ /* 0x000fc600078e0000 */
[----:B------:R-:W-:Y:S02]  /*35e0*/  SEL R27, R27, R6, P0 ;  /* 0x000000061b1b7207 */ /* 0x000fe40000000000 */
[----:B------:R-:W-:Y:S02]  /*35f0*/  SEL R26, R26, 0xffffffff, P1 ;  /* 0xffffffff1a1a7807 */ /* 0x000fe40000800000 */
[----:B------:R-:W-:Y:S01]  /*3600*/  SEL R27, R27, 0xffffffff, P1 ;  /* 0xffffffff1b1b7807 */ /* 0x000fe20000800000 */
[----:B------:R-:W-:Y:S06]  /*3610*/  RET.REL.NODEC R4 `(_Z5binExPN4cuda3std3__47complexIdEEmi) ;  /* 0xffffffc804787950 */ /* 0x000fec0003c3ffff */
        .type           $_Z5binExPN4cuda3std3__47complexIdEEmi$__internal_trig_reduction_slowpathd,@function
        .size           $_Z5binExPN4cuda3std3__47complexIdEEmi$__internal_trig_reduction_slowpathd,(.L_x_75 - $_Z5binExPN4cuda3std3__47complexIdEEmi$__internal_trig_reduction_slowpathd)
$_Z5binExPN4cuda3std3__47complexIdEEmi$__internal_trig_reduction_slowpathd:
[--C-:B------:R-:W-:Y:S01]  /*3620*/  SHF.R.U32.HI R4, RZ, 0x14, R3.reuse ;  /* 0x00000014ff047819 */ /* 0x100fe20000011603 */
[----:B------:R-:W-:Y:S02]  /*3630*/  IMAD.MOV.U32 R13, RZ, RZ, R3 ;  /* 0x000000ffff0d7224 */ /* 0x000fe400078e0003 */
[----:B------:R-:W-:Y:S01]  /*3640*/  IMAD.MOV.U32 R5, RZ, RZ, RZ ;  /* 0x000000ffff057224 */ /* 0x000fe200078e00ff */
[----:B------:R-:W-:-:S04]  /*3650*/  LOP3.LUT R7, R4, 0x7ff, RZ, 0xc0, !PT ;  /* 0x000007ff04077812 */ /* 0x000fc800078ec0ff */
[----:B------:R-:W-:-:S13]  /*3660*/  ISETP.NE.AND P0, PT, R7, 0x7ff, PT ;  /* 0x000007ff0700780c */ /* 0x000fda0003f05270 */
[----:B------:R-:W-:Y:S05]  /*3670*/  @!P0 BRA `(.L_x_65) ;  /* 0x00000008006c8947 */ /* 0x000fea0003800000 */
[----:B------:R-:W-:Y:S01]  /*3680*/  VIADD R5, R7, 0xfffffc00 ;  /* 0xfffffc0007057836 */ /* 0x000fe20000000000 */
[----:B------:R-:W-:Y:S01]  /*3690*/  BSSY.RECONVERGENT B2, `(.L_x_66) ;  /* 0x0000035000027945 */ /* 0x000fe20003800200 */
[----:B------:R-:W-:-:S03]  /*36a0*/  CS2R R10, SRZ ;  /* 0x00000000000a7805 */ /* 0x000fc6000001ff00 */
[----:B------:R-:W-:Y:S02]  /*36b0*/  SHF.R.U32.HI R7, RZ, 0x6, R5 ;  /* 0x00000006ff077819 */ /* 0x000fe40000011605 */
[----:B------:R-:W-:Y:S02]  /*36c0*/  ISETP.GE.U32.AND P0, PT, R5, 0x80, PT ;  /* 0x000000800500780c */ /* 0x000fe40003f06070 */
[C---:B------:R-:W-:Y:S02]  /*36d0*/  IADD3 R5, PT, PT, -R7.reuse, 0x13, RZ ;  /* 0x0000001307057810 */ /* 0x040fe40007ffe1ff */
[----:B------:R-:W-:Y:S02]  /*36e0*/  IADD3 R17, PT, PT, -R7, 0xf, RZ ;  /* 0x0000000f07117810 */ /* 0x000fe40007ffe1ff */
[----:B------:R-:W-:Y:S01]  /*36f0*/  SEL R12, R5, 0x12, P0 ;  /* 0x00000012050c7807 */ /* 0x000fe20000000000 */
[----:B------:R-:W-:-:S03]  /*3700*/  VIADD R5, R1, 0x18 ;  /* 0x0000001801057836 */ /* 0x000fc60000000000 */
[----:B------:R-:W-:-:S13]  /*3710*/  ISETP.GE.AND P0, PT, R17, R12, PT ;  /* 0x0000000c1100720c */ /* 0x000fda0003f06270 */
[----:B------:R-:W-:Y:S05]  /*3720*/  @P0 BRA `(.L_x_67) ;  /* 0x0000000000ac0947 */ /* 0x000fea0003800000 */
[----:B------:R-:W0:Y:S01]  /*3730*/  LDC.64 R8, c[0x0][0x358] ;  /* 0x0000d600ff087b82 */ /* 0x000e220000000a00 */
[----:B------:R-:W-:Y:S01]  /*3740*/  IADD3 R7, PT, PT, RZ, -R7, -R12 ;  /* 0x80000007ff077210 */ /* 0x000fe20007ffe80c */
[----:B------:R-:W-:Y:S01]  /*3750*/  BSSY.RECONVERGENT B3, `(.L_x_68) ;  /* 0x0000022000037945 */ /* 0x000fe20003800200 */
[C---:B------:R-:W-:Y:S01]  /*3760*/  SHF.L.U64.HI R12, R6.reuse, 0xb, R13 ;  /* 0x0000000b060c7819 */ /* 0x040fe2000001020d */
[----:B------:R-:W-:Y:S01]  /*3770*/  IMAD.SHL.U32 R15, R6, 0x800, RZ ;  /* 0x00000800060f7824 */ /* 0x000fe200078e00ff */
[----:B------:R-:W-:Y:S01]  /*3780*/  CS2R R10, SRZ ;  /* 0x00000000000a7805 */ /* 0x000fe2000001ff00 */
[----:B------:R-:W-:Y:S01]  /*3790*/  IMAD.MOV.U32 R14, RZ, RZ, RZ ;  /* 0x000000ffff0e7224 */ /* 0x000fe200078e00ff */
[----:B------:R-:W-:-:S07]  /*37a0*/  LOP3.LUT R6, R12, 0x80000000, RZ, 0xfc, !PT ;  /* 0x800000000c067812 */ /* 0x000fce00078efcff */
.L_x_69:
[----:B------:R-:W1:Y:S01]  /*37b0*/  LDC.64 R12, c[0x4][0xa8] ;  /* 0x01002a00ff0c7b82 */ /* 0x000e620000000a00 */
[----:B0-----:R-:W-:Y:S02]  /*37c0*/  R2UR UR4, R8 ;  /* 0x00000000080472ca */ /* 0x001fe400000e0000 */
[----:B------:R-:W-:Y:S01]  /*37d0*/  R2UR UR5, R9 ;  /* 0x00000000090572ca */ /* 0x000fe200000e0000 */
[----:B-1----:R-:W-:-:S12]  /*37e0*/  IMAD.WIDE R12, R17, 0x8, R12 ;  /* 0x00000008110c7825 */ /* 0x002fd800078e020c */
[----:B------:R-:W2:Y:S01]  /*37f0*/  LDG.E.64.CONSTANT R12, desc[UR4][R12.64] ;  /* 0x000000040c0c7981 */ /* 0x000ea2000c1e9b00 */
[----:B------:R-:W-:Y:S02]  /*3800*/  VIADD R7, R7, 0x1 ;  /* 0x0000000107077836 */ /* 0x000fe40000000000 */
[----:B------:R-:W-:Y:S02]  /*3810*/  VIADD R17, R17, 0x1 ;  /* 0x0000000111117836 */ /* 0x000fe40000000000 */
[----:B--2---:R-:W-:-:S04]  /*3820*/  IMAD.WIDE.U32 R10, P3, R12, R15, R10 ;  /* 0x0000000f0c0a7225 */ /* 0x004fc8000786000a */
[----:B------:R-:W-:Y:S02]  /*3830*/  IMAD R19, R12, R6, RZ ;  /* 0x000000060c137224 */ /* 0x000fe400078e02ff */
[CC--:B------:R-:W-:Y:S02]  /*3840*/  IMAD R28, R13.reuse, R15.reuse, RZ ;  /* 0x0000000f0d1c7224 */ /* 0x0c0fe400078e02ff */
[----:B------:R-:W-:Y:S01]  /*3850*/  IMAD.HI.U32 R29, R13, R15, RZ ;  /* 0x0000000f0d1d7227 */ /* 0x000fe200078e00ff */
[----:B------:R-:W-:-:S03]  /*3860*/  IADD3 R11, P0, PT, R19, R11, RZ ;  /* 0x0000000b130b7210 */ /* 0x000fc60007f1e0ff */
[----:B------:R-:W-:Y:S01]  /*3870*/  IMAD R19, R14, 0x8, R5 ;  /* 0x000000080e137824 */ /* 0x000fe200078e0205 */
[----:B------:R-:W-:Y:S01]  /*3880*/  IADD3 R11, P1, PT, R28, R11, RZ ;  /* 0x0000000b1c0b7210 */ /* 0x000fe20007f3e0ff */
[----:B------:R-:W-:-:S04]  /*3890*/  IMAD.HI.U32 R28, R12, R6, RZ ;  /* 0x000000060c1c7227 */ /* 0x000fc800078e00ff */
[----:B------:R-:W-:Y:S01]  /*38a0*/  IMAD.X R12, RZ, RZ, R28, P3 ;  /* 0x000000ffff0c7224 */ /* 0x000fe200018e061c */
[----:B------:R0:W-:Y:S01]  /*38b0*/  STL.64 [R19], R10 ;  /* 0x0000000a13007387 */ /* 0x0001e20000100a00 */
[----:B------:R-:W-:-:S03]  /*38c0*/  IMAD.HI.U32 R28, R13, R6, RZ ;  /* 0x000000060d1c7227 */ /* 0x000fc600078e00ff */
[----:B------:R-:W-:Y:S01]  /*38d0*/  IADD3.X R12, P0, PT, R29, R12, RZ, P0, !PT ;  /* 0x0000000c1d0c7210 */ /* 0x000fe2000071e4ff */
[----:B------:R-:W-:Y:S02]  /*38e0*/  IMAD R13, R13, R6, RZ ;  /* 0x000000060d0d7224 */ /* 0x000fe400078e02ff */
[----:B------:R-:W-:-:S03]  /*38f0*/  VIADD R14, R14, 0x1 ;  /* 0x000000010e0e7836 */ /* 0x000fc60000000000 */
[----:B------:R-:W-:Y:S01]  /*3900*/  IADD3.X R13, P1, PT, R13, R12, RZ, P1, !PT ;  /* 0x0000000c0d0d7210 */ /* 0x000fe20000f3e4ff */
[----:B------:R-:W-:Y:S01]  /*3910*/  IMAD.X R12, RZ, RZ, R28, P0 ;  /* 0x000000ffff0c7224 */ /* 0x000fe200000e061c */
[----:B------:R-:W-:-:S03]  /*3920*/  ISETP.NE.AND P0, PT, R7, -0xf, PT ;  /* 0xfffffff10700780c */ /* 0x000fc60003f05270 */
[----:B------:R-:W-:Y:S02]  /*3930*/  IMAD.X R12, RZ, RZ, R12, P1 ;  /* 0x000000ffff0c7224 */ /* 0x000fe400008e060c */
[----:B0-----:R-:W-:Y:S02]  /*3940*/  IMAD.MOV.U32 R10, RZ, RZ, R13 ;  /* 0x000000ffff0a7224 */ /* 0x001fe400078e000d */
[----:B------:R-:W-:-:S06]  /*3950*/  IMAD.MOV.U32 R11, RZ, RZ, R12 ;  /* 0x000000ffff0b7224 */ /* 0x000fcc00078e000c */
[----:B------:R-:W-:Y:S05]  /*3960*/  @P0 BRA `(.L_x_69) ;  /* 0xfffffffc00900947 */ /* 0x000fea000383ffff */
[----:B------:R-:W-:Y:S05]  /*3970*/  BSYNC.RECONVERGENT B3 ;  /* 0x0000000000037941 */ /* 0x000fea0003800200 */
.L_x_68:
[----:B------:R-:W-:-:S05]  /*3980*/  LOP3.LUT R6, R4, 0x7ff, RZ, 0xc0, !PT ;  /* 0x000007ff04067812 */ /* 0x000fca00078ec0ff */
[----:B------:R-:W-:-:S05]  /*3990*/  VIADD R6, R6, 0xfffffc00 ;  /* 0xfffffc0006067836 */ /* 0x000fca0000000000 */
[----:B------:R-:W-:Y:S02]  /*39a0*/  SHF.R.U32.HI R7, RZ, 0x6, R6 ;  /* 0x00000006ff077819 */ /* 0x000fe40000011606 */
[----:B------:R-:W-:Y:S02]  /*39b0*/  ISETP.GE.U32.AND P0, PT, R6, 0x80, PT ;  /* 0x000000800600780c */ /* 0x000fe40003f06070 */
[----:B------:R-:W-:-:S04]  /*39c0*/  IADD3 R7, PT, PT, -R7, 0x13, RZ ;  /* 0x0000001307077810 */ /* 0x000fc80007ffe1ff */
[----:B------:R-:W-:-:S07]  /*39d0*/  SEL R17, R7, 0x12, P0 ;  /* 0x0000001207117807 */ /* 0x000fce0000000000 */
.L_x_67:
[----:B------:R-:W-:Y:S05]  /*39e0*/  BSYNC.RECONVERGENT B2 ;  /* 0x0000000000027941 */ /* 0x000fea0003800200 */
.L_x_66:
[C---:B------:R-:W-:Y:S02]  /*39f0*/  LOP3.LUT R6, R4.reuse, 0x7ff, RZ, 0xc0, !PT ;  /* 0x000007ff04067812 */ /* 0x040fe400078ec0ff */
[----:B------:R-:W-:-:S03]  /*3a00*/  LOP3.LUT P0, R29, R4, 0x3f, RZ, 0xc0, !PT ;  /* 0x0000003f041d7812 */ /* 0x000fc6000780c0ff */
[----:B------:R-:W-:-:S05]  /*3a10*/  VIADD R6, R6, 0xfffffc00 ;  /* 0xfffffc0006067836 */ /* 0x000fca0000000000 */
[----:B------:R-:W-:-:S05]  /*3a20*/  SHF.R.U32.HI R6, RZ, 0x6, R6 ;  /* 0x00000006ff067819 */ /* 0x000fca0000011606 */
[----:B------:R-:W-:-:S04]  /*3a30*/  IMAD.IADD R4, R6, 0x1, R17 ;  /* 0x0000000106047824 */ /* 0x000fc800078e0211 */
[----:B------:R-:W-:-:S05]  /*3a40*/  IMAD.U32 R31, R4, 0x8, R5 ;  /* 0x00000008041f7824 */ /* 0x000fca00078e0005 */
[----:B------:R0:W-:Y:S04]  /*3a50*/  STL.64 [R31+-0x78], R10 ;  /* 0xffff880a1f007387 */ /* 0x0001e80000100a00 */
[----:B------:R-:W2:Y:S04]  /*3a60*/  @P0 LDL.64 R12, [R1+0x20] ;  /* 0x00002000010c0983 */ /* 0x000ea80000100a00 */
[----:B------:R-:W3:Y:S04]  /*3a70*/  LDL.64 R6, [R1+0x28] ;  /* 0x0000280001067983 */ /* 0x000ee80000100a00 */
[----:B------:R-:W4:Y:S01]  /*3a80*/  LDL.64 R4, [R1+0x30] ;  /* 0x0000300001047983 */ /* 0x000f220000100a00 */
[----:B------:R-:W-:Y:S01]  /*3a90*/  @P0 LOP3.LUT R8, R29, 0x3f, RZ, 0x3c, !PT ;  /* 0x0000003f1d080812 */ /* 0x000fe200078e3cff */
[----:B------:R-:W-:Y:S01]  /*3aa0*/  BSSY.RECONVERGENT B2, `(.L_x_70) ;  /* 0x0000034000027945 */ /* 0x000fe20003800200 */
[----:B--2---:R-:W-:-:S02]  /*3ab0*/  @P0 SHF.R.U64 R9, R12, 0x1, R13 ;  /* 0x000000010c090819 */ /* 0x004fc4000000120d */
[----:B------:R-:W-:Y:S02]  /*3ac0*/  @P0 SHF.R.U32.HI R13, RZ, 0x1, R13 ;  /* 0x00000001ff0d0819 */ /* 0x000fe4000001160d */
[CC--:B---3--:R-:W-:Y:S02]  /*3ad0*/  @P0 SHF.L.U32 R12, R6.reuse, R29.reuse, RZ ;  /* 0x0000001d060c0219 */ /* 0x0c8fe400000006ff */
[----:B------:R-:W-:Y:S02]  /*3ae0*/  @P0 SHF.R.U64 R9, R9, R8, R13 ;  /* 0x0000000809090219 */ /* 0x000fe4000000120d */
[--C-:B------:R-:W-:Y:S02]  /*3af0*/  @P0 SHF.R.U32.HI R19, RZ, 0x1, R7.reuse ;  /* 0x00000001ff130819 */ /* 0x100fe40000011607 */
[C-C-:B------:R-:W-:Y:S02]  /*3b00*/  @P0 SHF.R.U64 R17, R6.reuse, 0x1, R7.reuse ;  /* 0x0000000106110819 */ /* 0x140fe40000001207 */
[----:B------:R-:W-:-:S02]  /*3b10*/  @P0 SHF.L.U64.HI R15, R6, R29, R7 ;  /* 0x0000001d060f0219 */ /* 0x000fc40000010207 */
[-C--:B0-----:R-:W-:Y:S02]  /*3b20*/  @P0 SHF.R.U32.HI R10, RZ, R8.reuse, R13 ;  /* 0x00000008ff0a0219 */ /* 0x081fe4000001160d */
[----:B------:R-:W-:Y:S02]  /*3b30*/  @P0 LOP3.LUT R6, R12, R9, RZ, 0xfc, !PT ;  /* 0x000000090c060212 */ /* 0x000fe400078efcff */
[-C--:B----4-:R-:W-:Y:S02]  /*3b40*/  @P0 SHF.L.U32 R11, R4, R29.reuse, RZ ;  /* 0x0000001d040b0219 */ /* 0x090fe400000006ff */
[----:B------:R-:W-:Y:S02]  /*3b50*/  @P0 SHF.R.U64 R14, R17, R8, R19 ;  /* 0x00000008110e0219 */ /* 0x000fe40000001213 */
[----:B------:R-:W-:Y:S01]  /*3b60*/  @P0 LOP3.LUT R7, R15, R10, RZ, 0xfc, !PT ;  /* 0x0000000a0f070212 */ /* 0x000fe200078efcff */
[----:B------:R-:W-:Y:S01]  /*3b70*/  IMAD.SHL.U32 R10, R6, 0x4, RZ ;  /* 0x00000004060a7824 */ /* 0x000fe200078e00ff */
[----:B------:R-:W-:-:S02]  /*3b80*/  @P0 SHF.L.U64.HI R29, R4, R29, R5 ;  /* 0x0000001d041d0219 */ /* 0x000fc40000010205 */
[----:B------:R-:W-:Y:S02]  /*3b90*/  @P0 SHF.R.U32.HI R8, RZ, R8, R19 ;  /* 0x00000008ff080219 */ /* 0x000fe40000011613 */
[----:B------:R-:W-:Y:S02]  /*3ba0*/  @P0 LOP3.LUT R4, R11, R14, RZ, 0xfc, !PT ;  /* 0x0000000e0b040212 */ /* 0x000fe400078efcff */
[----:B------:R-:W-:Y:S02]  /*3bb0*/  SHF.L.U64.HI R15, R6, 0x2, R7 ;  /* 0x00000002060f7819 */ /* 0x000fe40000010207 */
[----:B------:R-:W-:Y:S02]  /*3bc0*/  @P0 LOP3.LUT R5, R29, R8, RZ, 0xfc, !PT ;  /* 0x000000081d050212 */ /* 0x000fe400078efcff */
[----:B------:R-:W-:Y:S02]  /*3bd0*/  SHF.L.W.U32.HI R7, R7, 0x2, R4 ;  /* 0x0000000207077819 */ /* 0x000fe40000010e04 */
[----:B------:R-:W-:-:S02]  /*3be0*/  IADD3 RZ, P0, PT, RZ, -R10, RZ ;  /* 0x8000000affff7210 */ /* 0x000fc40007f1e0ff */
[----:B------:R-:W-:Y:S02]  /*3bf0*/  LOP3.LUT R6, RZ, R15, RZ, 0x33, !PT ;  /* 0x0000000fff067212 */ /* 0x000fe400078e33ff */
[----:B------:R-:W-:Y:S02]  /*3c00*/  SHF.L.W.U32.HI R4, R4, 0x2, R5 ;  /* 0x0000000204047819 */ /* 0x000fe40000010e05 */
[----:B------:R-:W-:Y:S02]  /*3c10*/  LOP3.LUT R8, RZ, R7, RZ, 0x33, !PT ;  /* 0x00000007ff087212 */ /* 0x000fe400078e33ff */
[----:B------:R-:W-:Y:S02]  /*3c20*/  IADD3.X R6, P0, PT, RZ, R6, RZ, P0, !PT ;  /* 0x00000006ff067210 */ /* 0x000fe4000071e4ff */
[----:B------:R-:W-:Y:S02]  /*3c30*/  LOP3.LUT R9, RZ, R4, RZ, 0x33, !PT ;  /* 0x00000004ff097212 */ /* 0x000fe400078e33ff */
[----:B------:R-:W-:-:S02]  /*3c40*/  IADD3.X R8, P1, PT, RZ, R8, RZ, P0, !PT ;  /* 0x00000008ff087210 */ /* 0x000fc4000073e4ff */
[----:B------:R-:W-:-:S03]  /*3c50*/  ISETP.GT.U32.AND P3, PT, R7, -0x1, PT ;  /* 0xffffffff0700780c */ /* 0x000fc60003f64070 */
[----:B------:R-:W-:Y:S01]  /*3c60*/  IMAD.X R9, RZ, RZ, R9, P1 ;  /* 0x000000ffff097224 */ /* 0x000fe200008e0609 */
[----:B------:R-:W-:-:S04]  /*3c70*/  ISETP.GT.AND.EX P0, PT, R4, -0x1, PT, P3 ;  /* 0xffffffff0400780c */ /* 0x000fc80003f04330 */
[----:B------:R-:W-:Y:S02]  /*3c80*/  SEL R9, R4, R9, P0 ;  /* 0x0000000904097207 */ /* 0x000fe40000000000 */
[----:B------:R-:W-:Y:S02]  /*3c90*/  SEL R13, R7, R8, P0 ;  /* 0x00000008070d7207 */ /* 0x000fe40000000000 */
[----:B------:R-:W-:Y:S02]  /*3ca0*/  ISETP.NE.U32.AND P1, PT, R9, RZ, PT ;  /* 0x000000ff0900720c */ /* 0x000fe40003f25070 */
[----:B------:R-:W-:Y:S02]  /*3cb0*/  SEL R15, R15, R6, P0 ;  /* 0x000000060f0f7207 */ /* 0x000fe40000000000 */
[----:B------:R-:W-:Y:S01]  /*3cc0*/  SEL R7, R13, R9, !P1 ;  /* 0x000000090d077207 */ /* 0x000fe20004800000 */
[----:B------:R-:W-:-:S05]  /*3cd0*/  @!P0 IMAD.MOV R10, RZ, RZ, -R10 ;  /* 0x000000ffff0a8224 */ /* 0x000fca00078e0a0a */
[----:B------:R-:W0:Y:S02]  /*3ce0*/  FLO.U32 R7, R7 ;  /* 0x0000000700077300 */ /* 0x000e2400000e0000 */
[C---:B0-----:R-:W-:Y:S02]  /*3cf0*/  IADD3 R11, PT, PT, -R7.reuse, 0x1f, RZ ;  /* 0x0000001f070b7810 */ /* 0x041fe40007ffe1ff */
[----:B------:R-:W-:-:S03]  /*3d00*/  IADD3 R8, PT, PT, -R7, 0x3f, RZ ;  /* 0x0000003f07087810 */ /* 0x000fc60007ffe1ff */
[----:B------:R-:W-:-:S05]  /*3d10*/  @P1 IMAD.MOV R8, RZ, RZ, R11 ;  /* 0x000000ffff081224 */ /* 0x000fca00078e020b */
[----:B------:R-:W-:-:S13]  /*3d20*/  ISETP.NE.AND P1, PT, R8, RZ, PT ;  /* 0x000000ff0800720c */ /* 0x000fda0003f25270 */
[----:B------:R-:W-:Y:S05]  /*3d30*/  @!P1 BRA `(.L_x_71) ;  /* 0x0000000000289947 */ /* 0x000fea0003800000 */
[----:B------:R-:W-:Y:S02]  /*3d40*/  LOP3.LUT R6, R8, 0x3f, RZ, 0xc0, !PT ;  /* 0x0000003f08067812 */ /* 0x000fe400078ec0ff */
[--C-:B------:R-:W-:Y:S02]  /*3d50*/  SHF.R.U64 R10, R10, 0x1, R15.reuse ;  /* 0x000000010a0a7819 */ /* 0x100fe4000000120f */
[----:B------:R-:W-:Y:S02]  /*3d60*/  SHF.R.U32.HI R12, RZ, 0x1, R15 ;  /* 0x00000001ff0c7819 */ /* 0x000fe4000001160f */
[----:B------:R-:W-:Y:S02]  /*3d70*/  LOP3.LUT R7, R8, 0x3f, RZ, 0xc, !PT ;  /* 0x0000003f08077812 */ /* 0x000fe400078e0cff */
[CC--:B------:R-:W-:Y:S02]  /*3d80*/  SHF.L.U64.HI R14, R13.reuse, R6.reuse, R9 ;  /* 0x000000060d0e7219 */ /* 0x0c0fe40000010209 */
[----:B------:R-:W-:-:S02]  /*3d90*/  SHF.L.U32 R9, R13, R6, RZ ;  /* 0x000000060d097219 */ /* 0x000fc400000006ff */
[-CC-:B------:R-:W-:Y:S02]  /*3da0*/  SHF.R.U64 R6, R10, R7.reuse, R12.reuse ;  /* 0x000000070a067219 */ /* 0x180fe4000000120c */
[----:B------:R-:W-:Y:S02]  /*3db0*/  SHF.R.U32.HI R7, RZ, R7, R12 ;  /* 0x00000007ff077219 */ /* 0x000fe4000001160c */
[----:B------:R-:W-:Y:S02]  /*3dc0*/  LOP3.LUT R13, R9, R6, RZ, 0xfc, !PT ;  /* 0x00000006090d7212 */ /* 0x000fe400078efcff */
[----:B------:R-:W-:-:S07]  /*3dd0*/  LOP3.LUT R9, R14, R7, RZ, 0xfc, !PT ;  /* 0x000000070e097212 */ /* 0x000fce00078efcff */
.L_x_71:
[----:B------:R-:W-:Y:S05]  /*3de0*/  BSYNC.RECONVERGENT B2 ;  /* 0x0000000000027941 */ /* 0x000fea0003800200 */
.L_x_70:
[----:B------:R-:W-:Y:S01]  /*3df0*/  IMAD.WIDE.U32 R10, R13, 0x2168c235, RZ ;  /* 0x2168c2350d0a7825 */ /* 0x000fe200078e00ff */
[----:B------:R-:W-:-:S03]  /*3e00*/  SHF.R.U32.HI R5, RZ, 0x1e, R5 ;  /* 0x0000001eff057819 */ /* 0x000fc60000011605 */
[----:B------:R-:W-:Y:S01]  /*3e10*/  IMAD.MOV.U32 R6, RZ, RZ, R11 ;  /* 0x000000ffff067224 */ /* 0x000fe200078e000b */
[----:B------:R-:W-:Y:S01]  /*3e20*/  IADD3 RZ, P1, PT, R10, R10, RZ ;  /* 0x0000000a0aff7210 */ /* 0x000fe20007f3e0ff */
[----:B------:R-:W-:Y:S01]  /*3e30*/  IMAD.MOV.U32 R7, RZ, RZ, RZ ;  /* 0x000000ffff077224 */ /* 0x000fe200078e00ff */
[----:B------:R-:W-:Y:S01]  /*3e40*/  LEA.HI R5, R4, R5, RZ, 0x1 ;  /* 0x0000000504057211 */ /* 0x000fe200078f08ff */
[----:B------:R-:W-:-:S04]  /*3e50*/  IMAD.HI.U32 R11, R9, -0x36f0255e, RZ ;  /* 0xc90fdaa2090b7827 */ /* 0x000fc800078e00ff */
[----:B------:R-:W-:-:S04]  /*3e60*/  IMAD.WIDE.U32 R6, R13, -0x36f0255e, R6 ;  /* 0xc90fdaa20d067825 */ /* 0x000fc800078e0006 */
[C---:B------:R-:W-:Y:S02]  /*3e70*/  IMAD R13, R9.reuse, -0x36f0255e, RZ ;  /* 0xc90fdaa2090d7824 */ /* 0x040fe400078e02ff */
[----:B------:R-:W-:-:S04]  /*3e80*/  IMAD.WIDE.U32 R6, P3, R9, 0x2168c235, R6 ;  /* 0x2168c23509067825 */ /* 0x000fc80007860006 */
[----:B------:R-:W-:Y:S01]  /*3e90*/  IMAD.X R9, RZ, RZ, R11, P3 ;  /* 0x000000ffff097224 */ /* 0x000fe200018e060b */
[----:B------:R-:W-:Y:S02]  /*3ea0*/  IADD3 R7, P3, PT, R13, R7, RZ ;  /* 0x000000070d077210 */ /* 0x000fe40007f7e0ff */
[----:B------:R-:W-:Y:S02]  /*3eb0*/  IADD3.X RZ, P1, PT, R6, R6, RZ, P1, !PT ;  /* 0x0000000606ff7210 */ /* 0x000fe40000f3e4ff */
[C---:B------:R-:W-:Y:S01]  /*3ec0*/  ISETP.GT.U32.AND P4, PT, R7.reuse, RZ, PT ;  /* 0x000000ff0700720c */ /* 0x040fe20003f84070 */
[----:B------:R-:W-:Y:S01]  /*3ed0*/  IMAD.X R9, RZ, RZ, R9, P3 ;  /* 0x000000ffff097224 */ /* 0x000fe200018e0609 */
[----:B------:R-:W-:-:S04]  /*3ee0*/  IADD3.X R6, P3, PT, R7, R7, RZ, P1, !PT ;  /* 0x0000000707067210 */ /* 0x000fc80000f7e4ff */
[C---:B------:R-:W-:Y:S01]  /*3ef0*/  ISETP.GT.AND.EX P1, PT, R9.reuse, RZ, PT, P4 ;  /* 0x000000ff0900720c */ /* 0x040fe20003f24340 */
[----:B------:R-:W-:-:S03]  /*3f00*/  IMAD.X R10, R9, 0x1, R9, P3 ;  /* 0x00000001090a7824 */ /* 0x000fc600018e0609 */
[----:B------:R-:W-:Y:S02]  /*3f10*/  SEL R6, R6, R7, P1 ;  /* 0x0000000706067207 */ /* 0x000fe40000800000 */
[----:B------:R-:W-:Y:S02]  /*3f20*/  SEL R9, R10, R9, P1 ;  /* 0x000000090a097207 */ /* 0x000fe40000800000 */
[----:B------:R-:W-:Y:S02]  /*3f30*/  IADD3 R6, P3, PT, R6, 0x1, RZ ;  /* 0x0000000106067810 */ /* 0x000fe40007f7e0ff */
[----:B------:R-:W-:Y:S02]  /*3f40*/  SEL R7, RZ, 0xffffffff, !P1 ;  /* 0xffffffffff077807 */ /* 0x000fe40004800000 */
[----:B------:R-:W-:Y:S01]  /*3f50*/  LOP3.LUT P1, R3, R3, 0x80000000, RZ, 0xc0, !PT ;  /* 0x8000000003037812 */ /* 0x000fe2000782c0ff */
[----:B------:R-:W-:Y:S02]  /*3f60*/  IMAD.X R9, RZ, RZ, R9, P3 ;  /* 0x000000ffff097224 */ /* 0x000fe400018e0609 */
[----:B------:R-:W-:Y:S01]  /*3f70*/  IMAD.IADD R7, R7, 0x1, -R8 ;  /* 0x0000000107077824 */ /* 0x000fe200078e0a08 */
[----:B------:R-:W-:-:S02]  /*3f80*/  @!P0 LOP3.LUT R3, R3, 0x80000000, RZ, 0x3c, !PT ;  /* 0x8000000003038812 */ /* 0x000fc400078e3cff */
[----:B------:R-:W-:Y:S01]  /*3f90*/  SHF.R.U64 R6, R6, 0xa, R9 ;  /* 0x0000000a06067819 */ /* 0x000fe20000001209 */
[----:B------:R-:W-:-:S03]  /*3fa0*/  IMAD.SHL.U32 R7, R7, 0x100000, RZ ;  /* 0x0010000007077824 */ /* 0x000fc600078e00ff */
[----:B------:R-:W-:-:S03]  /*3fb0*/  IADD3 R6, P3, PT, R6, 0x1, RZ ;  /* 0x0000000106067810 */ /* 0x000fc60007f7e0ff */
[----:B------:R-:W-:Y:S01]  /*3fc0*/  @P1 IMAD.MOV R5, RZ, RZ, -R5 ;  /* 0x000000ffff051224 */ /* 0x000fe200078e0a05 */
[----:B------:R-:W-:-:S04]  /*3fd0*/  LEA.HI.X R9, R9, RZ, RZ, 0x16, P3 ;  /* 0x000000ff09097211 */ /* 0x000fc800018fb4ff */
[--C-:B------:R-:W-:Y:S02]  /*3fe0*/  SHF.R.U64 R6, R6, 0x1, R9.reuse ;  /* 0x0000000106067819 */ /* 0x100fe40000001209 */
[----:B------:R-:W-:Y:S02]  /*3ff0*/  SHF.R.U32.HI R8, RZ, 0x1, R9 ;  /* 0x00000001ff087819 */ /* 0x000fe40000011609 */
[----:B------:R-:W-:-:S04]  /*4000*/  IADD3 R6, P3, P4, RZ, RZ, R6 ;  /* 0x000000ffff067210 */ /* 0x000fc80007c7e006 */
[----:B------:R-:W-:-:S04]  /*4010*/  IADD3.X R4, PT, PT, R7, 0x3fe00000, R8, P3, P4 ;  /* 0x3fe0000007047810 */ /* 0x000fc80001fe8408 */
[----:B------:R-:W-:-:S07]  /*4020*/  LOP3.LUT R13, R4, R3, RZ, 0xfc, !PT ;  /* 0x00000003040d7212 */ /* 0x000fce00078efcff */
.L_x_65:
[----:B------:R-:W-:Y:S02]  /*4030*/  IMAD.MOV.U32 R3, RZ, RZ, R5 ;  /* 0x000000ffff037224 */ /* 0x000fe400078e0005 */
[----:B------:R-:W-:Y:S02]  /*4040*/  IMAD.MOV.U32 R4, RZ, RZ, R0 ;  /* 0x000000ffff047224 */ /* 0x000fe400078e0000 */
[----:B------:R-:W-:Y:S02]  /*4050*/  IMAD.MOV.U32 R5, RZ, RZ, 0x0 ;  /* 0x00000000ff057424 */ /* 0x000fe400078e00ff */
[----:B------:R-:W-:Y:S02]  /*4060*/  IMAD.MOV.U32 R7, RZ, RZ, R13 ;  /* 0x000000ffff077224 */ /* 0x000fe400078e000d */
[----:B------:R-:W-:Y:S05]  /*4070*/  RET.REL.NODEC R4 `(_Z5binExPN4cuda3std3__47complexIdEEmi) ;  /* 0xffffffbc04e07950 */ /* 0x000fea0003c3ffff */
.L_x_72:
[----:B------:R-:W-:-:S00]  /*4080*/  BRA `(.L_x_72) ;  /* 0xfffffffc00fc7947 */ /* 0x000fc0000383ffff */
[----:B------:R-:W-:-:S00]  /*4090*/  NOP ;  /* 0x0000000000007918 */ /* 0x000fc00000000000 */
        /* <DEDUP_REMOVED lines=14> */
.L_x_75:


//--------------------- .nv.global.init           --------------------------
	.section	.nv.global.init,"aw",@progbits
	.align	16
.nv.global.init:
	.type		__cudart_sin_cos_coeffs,@object
	.size		__cudart_sin_cos_coeffs,(__cudart_i2opi_d - __cudart_sin_cos_coeffs)
__cudart_sin_cos_coeffs:
        /*0000*/ 	.byte	0x46, 0xd2, 0xb0, 0x2c, 0xf1, 0xe5, 0x5a, 0xbe, 0x92, 0xe3, 0xac, 0x69, 0xe3, 0x1d, 0xc7, 0x3e
        /*0010*/ 	.byte	0xa1, 0x62, 0xdb, 0x19, 0xa0, 0x01, 0x2a, 0xbf, 0x18, 0x08, 0x11, 0x11, 0x11, 0x11, 0x81, 0x3f
        /*0020*/ 	.byte	0x54, 0x55, 0x55, 0x55, 0x55, 0x55, 0xc5, 0xbf, 0x00, 0x00, 0x00, 0x00, 0x00, 0x00, 0x00, 0x00
        /*0030*/ 	.byte	0x00, 0x00, 0x00, 0x00, 0x00, 0x00, 0x00, 0x00, 0x64, 0x81, 0xfd, 0x20, 0x83, 0xff, 0xa8, 0xbd
        /*0040*/ 	.byte	0x28, 0x85, 0xef, 0xc1, 0xa7, 0xee, 0x21, 0x3e, 0xd9, 0xe6, 0x06, 0x8e, 0x4f, 0x7e, 0x92, 0xbe
        /*0050*/ 	.byte	0xe9, 0xbc, 0xdd, 0x19, 0xa0, 0x01, 0xfa, 0x3e, 0x47, 0x5d, 0xc1, 0x16, 0x6c, 0xc1, 0x56, 0xbf
        /*0060*/ 	.byte	0x51, 0x55, 0x55, 0x55, 0x55, 0x55, 0xa5, 0x3f, 0x00, 0x00, 0x00, 0x00, 0x00, 0x00, 0xe0, 0xbf
        /*0070*/ 	.byte	0x00, 0x00, 0x00, 0x00, 0x00, 0x00, 0xf0, 0x3f, 0x00, 0x00, 0x00, 0x00, 0x00, 0x00, 0x00, 0x00
	.type		__cudart_i2opi_d,@object
	.size		__cudart_i2opi_d,(mrg32k3aM1SubSeq - __cudart_i2opi_d)
__cudart_i2opi_d:
        /* <DEDUP_REMOVED lines=9> */
	.type		mrg32k3aM1SubSeq,@object
	.size		mrg32k3aM1SubSeq,(mrg32k3aM2SubSeq - mrg32k3aM1SubSeq)
mrg32k3aM1SubSeq:
        /* <DEDUP_REMOVED lines=126> */
	.type		mrg32k3aM2SubSeq,@object
	.size		mrg32k3aM2SubSeq,(mrg32k3aM1 - mrg32k3aM2SubSeq)
mrg32k3aM2SubSeq:
        /* <DEDUP_REMOVED lines=126> */
	.type		mrg32k3aM1,@object
	.size		mrg32k3aM1,(mrg32k3aM1Seq - mrg32k3aM1)
mrg32k3aM1:
        /* <DEDUP_REMOVED lines=144> */
	.type		mrg32k3aM1Seq,@object
	.size		mrg32k3aM1Seq,(mrg32k3aM2 - mrg32k3aM1Seq)
mrg32k3aM1Seq:
        /* <DEDUP_REMOVED lines=144> */
	.type		mrg32k3aM2,@object
	.size		mrg32k3aM2,(mrg32k3aM2Seq - mrg32k3aM2)
mrg32k3aM2:
        /* <DEDUP_REMOVED lines=144> */
	.type		mrg32k3aM2Seq,@object
	.size		mrg32k3aM2Seq,(precalc_xorwow_matrix - mrg32k3aM2Seq)
mrg32k3aM2Seq:
        /* <DEDUP_REMOVED lines=144> */
	.type		precalc_xorwow_matrix,@object
	.size		precalc_xorwow_matrix,(precalc_xorwow_offset_matrix - precalc_xorwow_matrix)
precalc_xorwow_matrix:
        /* <DEDUP_REMOVED lines=6400> */
	.type		precalc_xorwow_offset_matrix,@object
	.size		precalc_xorwow_offset_matrix,($str$2 - precalc_xorwow_offset_matrix)
precalc_xorwow_offset_matrix:
        /* <DEDUP_REMOVED lines=6400> */
	.type		$str$2,@object
	.size		$str$2,($str$1 - $str$2)
$str$2:
        /*354d0*/ 	.byte	0x74, 0x69, 0x64, 0x20, 0x25, 0x64, 0x0a, 0x00
	.type		$str$1,@object
	.size		$str$1,($str$3 - $str$1)
$str$1:
        /*354d8*/ 	.byte	0x69, 0x73, 0x42, 0x6f, 0x74, 0x20, 0x25, 0x64, 0x0a, 0x00
	.type		$str$3,@object
	.size		$str$3,($str - $str$3)
$str$3:
        /*354e2*/ 	.byte	0x66, 0x61, 0x63, 0x74, 0x6f, 0x72, 0x49, 0x64, 0x78, 0x20, 0x25, 0x64, 0x0a, 0x00
	.type		$str,@object
	.size		$str,($str$9 - $str)
$str:
        /*354f0*/ 	.byte	0x6e, 0x75, 0x6d, 0x54, 0x68, 0x72, 0x65, 0x61, 0x64, 0x73, 0x3a, 0x20, 0x25, 0x64, 0x0a, 0x00
	.type		$str$9,@object
	.size		$str$9,($str$5 - $str$9)
$str$9:
        /*35500*/ 	.byte	0x74, 0x69, 0x64, 0x20, 0x25, 0x64, 0x3a, 0x20, 0x25, 0x66, 0x2c, 0x20, 0x25, 0x66, 0x0a, 0x00
	.type		$str$5,@object
	.size		$str$5,($str$4 - $str$5)
$str$5:
        /*35510*/ 	.byte	0x66, 0x61, 0x63, 0x74, 0x6f, 0x72, 0x41, 0x6e, 0x67, 0x6c, 0x65, 0x20, 0x25, 0x66, 0x0a, 0x00
	.type		$str$4,@object
	.size		$str$4,($str$7 - $str$4)
$str$4:
        /*35520*/ 	.byte	0x6e, 0x75, 0x6d, 0x53, 0x61, 0x6d, 0x70, 0x73, 0x50, 0x65, 0x72, 0x42, 0x6c, 0x6f, 0x63, 0x6b
        /*35530*/ 	.byte	0x20, 0x25, 0x64, 0x0a, 0x00
	.type		$str$7,@object
	.size		$str$7,($str$8 - $str$7)
$str$7:
        /*35535*/ 	.byte	0x70, 0x72, 0x65, 0x76, 0x2c, 0x20, 0x74, 0x69, 0x64, 0x20, 0x25, 0x64, 0x3a, 0x20, 0x25, 0x66
        /*35545*/ 	.byte	0x2c, 0x20, 0x25, 0x66, 0x0a, 0x00
	.type		$str$8,@object
	.size		$str$8,($str$6 - $str$8)
$str$8:
        /*3554b*/ 	.byte	0x65, 0x78, 0x63, 0x68, 0x61, 0x6e, 0x67, 0x65, 0x2c, 0x20, 0x74, 0x69, 0x64, 0x20, 0x25, 0x64
        /*3555b*/ 	.byte	0x3a, 0x20, 0x25, 0x66, 0x2c, 0x20, 0x25, 0x66, 0x0a, 0x00
	.type		$str$6,@object
	.size		$str$6,(.L_17 - $str$6)
$str$6:
        /*35565*/ 	.byte	0x43, 0x6f, 0x6d, 0x70, 0x20, 0x66, 0x61, 0x63, 0x74, 0x6f, 0x72, 0x20, 0x74, 0x69, 0x64, 0x20
        /*35575*/ 	.byte	0x25, 0x64, 0x3a, 0x20, 0x25, 0x66, 0x2c, 0x20, 0x25, 0x66, 0x0a, 0x00
.L_17:


//--------------------- .nv.shared.reserved.0     --------------------------
	.section	.nv.shared.reserved.0,"aw",@nobits
	.weak		__nv_reservedSMEM_offset_0_alias
	.size		__nv_reservedSMEM_offset_0_alias, 0, 64
	.other		__nv_reservedSMEM_offset_0_alias,@"STO_CUDA_RESERVED_SHARED STV_DEFAULT"
__nv_reservedSMEM_offset_0_alias:
	.zero		0
	.zero		64


//--------------------- .nv.global                --------------------------
	.section	.nv.global,"aw",@nobits
.nv.global:
	.type		_ZN34_INTERNAL_738a2703_4_k_cu_8121db114cuda3std6ranges3__45__cpo4swapE,@object
	.size		_ZN34_INTERNAL_738a2703_4_k_cu_8121db114cuda3std6ranges3__45__cpo4swapE,(_ZN34_INTERNAL_738a2703_4_k_cu_8121db114cuda3std6ranges3__45__cpo9iter_moveE - _ZN34_INTERNAL_738a2703_4_k_cu_8121db114cuda3std6ranges3__45__cpo4swapE)
_ZN34_INTERNAL_738a2703_4_k_cu_8121db114cuda3std6ranges3__45__cpo4swapE:
	.zero		1
	.type		_ZN34_INTERNAL_738a2703_4_k_cu_8121db114cuda3std6ranges3__45__cpo9iter_moveE,@object
	.size		_ZN34_INTERNAL_738a2703_4_k_cu_8121db114cuda3std6ranges3__45__cpo9iter_moveE,(.L_10 - _ZN34_INTERNAL_738a2703_4_k_cu_8121db114cuda3std6ranges3__45__cpo9iter_moveE)
_ZN34_INTERNAL_738a2703_4_k_cu_8121db114cuda3std6ranges3__45__cpo9iter_moveE:
	.zero		1
.L_10:


//--------------------- .nv.constant0._Z5binExPN4cuda3std3__47complexIdEEmi --------------------------
	.section	.nv.constant0._Z5binExPN4cuda3std3__47complexIdEEmi,"a",@progbits
	.sectionflags	@""
	.align	4
.nv.constant0._Z5binExPN4cuda3std3__47complexIdEEmi:
	.zero		916


//--------------------- SYMBOLS --------------------------

	.type		.nv.reservedSmem.offset0,@object
	.size		.nv.reservedSmem.offset0,0x4
	.type		vprintf,@function
